	.target	sm_90a

	.elftype	@"ET_EXEC"


//--------------------- .note.nv.tkinfo           --------------------------
	.section	.note.nv.tkinfo,"",@"SHT_NOTE"
	.sectionflags	@"SHF_NOTE_NV_TKINFO"
	.tkinfo
        /*0018*/ 	.word	0x00000002
        /*0030*/ 	.string	""
        /*0030*/ 	.string	"ptxas"
        /*0030*/ 	.string	"Cuda compilation tools, release 13.0, V13.0.88"
        /*0030*/ 	.string	"Build cuda_13.0.r13.0/compiler.36424714_0"
        /*0030*/ 	.string	"-arch sm_90a -m 64 "



//--------------------- .note.nv.cuinfo           --------------------------
	.section	.note.nv.cuinfo,"",@"SHT_NOTE"
	.sectionflags	@"SHF_NOTE_NV_CUINFO"
        /*0018*/ 	.short	0x0002
        /*001a*/ 	.short	0x005a
        /*001c*/ 	.short	0x0082
	.zero		2


//--------------------- .nv.info                  --------------------------
	.section	.nv.info,"",@"SHT_CUDA_INFO"
	.align	4


	//----- nvinfo : EIATTR_REGCOUNT
	.align		4
        /*0000*/ 	.byte	0x04, 0x2f
        /*0002*/ 	.short	(.L_15 - .L_14)
	.align		4
.L_14:
        /*0004*/ 	.word	index@(_ZN7cutlass13device_kernelINS_4gemm6kernel13GemmUniversalIN4cute5tupleIJiiiiEEENS1_10collective13CollectiveMmaINS1_34MainloopSm90TmaGmmaWarpSpecializedILi2ENS5_IJNS4_1CILi1EEESB_SB_EEENS1_35KernelTmaWarpSpecializedCooperativeEEENS5_IJNSA_ILi256EEENSA_ILi80EEESF_EEEaNS5_IJlSB_lEEEaSI_NS4_8TiledMMAINS4_8MMA_AtomIJNS4_4SM904GMMA26MMA_64x16x32_S32S8S8_SS_TNEEEENS4_6LayoutINS5_IJNSA_ILi2EEESB_SB_EEENS5_IJSB_NSA_ILi0EEESS_EEEEENS5_IJNS4_10UnderscoreESV_SV_EEEEENS4_13SM90_TMA_LOADENS4_14ComposedLayoutINS4_7SwizzleILi3ELi4ELi3EEENS4_18smem_ptr_flag_bitsILi8EEENSP_INS5_IJNSA_ILi8EEENSA_ILi128EEEEEENS5_IJS15_SB_EEEEEEEvNS4_8identityESY_S19_vS1A_EENS_8epilogue10collective6detail29Sm90TmaWarpSpecializedAdapterINS1D_15DefaultEpilogueIaSI_SI_NS1C_6thread17LinearCombinationIaLi1EiiLNS1H_9ScaleType4KindE0ELNS_15FloatRoundStyleE2EaEENS1_15EpilogueDefaultEEEEEvvEEEEvNT_6ParamsE)
        /*0008*/ 	.word	0x000000a8


	//----- nvinfo : EIATTR_FRAME_SIZE
	.align		4
.L_15:
        /*000c*/ 	.byte	0x04, 0x11
        /*000e*/ 	.short	(.L_17 - .L_16)
	.align		4
.L_16:
        /*0010*/ 	.word	index@(_ZN7cutlass13device_kernelINS_4gemm6kernel13GemmUniversalIN4cute5tupleIJiiiiEEENS1_10collective13CollectiveMmaINS1_34MainloopSm90TmaGmmaWarpSpecializedILi2ENS5_IJNS4_1CILi1EEESB_SB_EEENS1_35KernelTmaWarpSpecializedCooperativeEEENS5_IJNSA_ILi256EEENSA_ILi80EEESF_EEEaNS5_IJlSB_lEEEaSI_NS4_8TiledMMAINS4_8MMA_AtomIJNS4_4SM904GMMA26MMA_64x16x32_S32S8S8_SS_TNEEEENS4_6LayoutINS5_IJNSA_ILi2EEESB_SB_EEENS5_IJSB_NSA_ILi0EEESS_EEEEENS5_IJNS4_10UnderscoreESV_SV_EEEEENS4_13SM90_TMA_LOADENS4_14ComposedLayoutINS4_7SwizzleILi3ELi4ELi3EEENS4_18smem_ptr_flag_bitsILi8EEENSP_INS5_IJNSA_ILi8EEENSA_ILi128EEEEEENS5_IJS15_SB_EEEEEEEvNS4_8identityESY_S19_vS1A_EENS_8epilogue10collective6detail29Sm90TmaWarpSpecializedAdapterINS1D_15DefaultEpilogueIaSI_SI_NS1C_6thread17LinearCombinationIaLi1EiiLNS1H_9ScaleType4KindE0ELNS_15FloatRoundStyleE2EaEENS1_15EpilogueDefaultEEEEEvvEEEEvNT_6ParamsE)
        /*0014*/ 	.word	0x00000000


	//----- nvinfo : EIATTR_MIN_STACK_SIZE
	.align		4
.L_17:
        /*0018*/ 	.byte	0x04, 0x12
        /*001a*/ 	.short	(.L_19 - .L_18)
	.align		4
.L_18:
        /*001c*/ 	.word	index@(_ZN7cutlass13device_kernelINS_4gemm6kernel13GemmUniversalIN4cute5tupleIJiiiiEEENS1_10collective13CollectiveMmaINS1_34MainloopSm90TmaGmmaWarpSpecializedILi2ENS5_IJNS4_1CILi1EEESB_SB_EEENS1_35KernelTmaWarpSpecializedCooperativeEEENS5_IJNSA_ILi256EEENSA_ILi80EEESF_EEEaNS5_IJlSB_lEEEaSI_NS4_8TiledMMAINS4_8MMA_AtomIJNS4_4SM904GMMA26MMA_64x16x32_S32S8S8_SS_TNEEEENS4_6LayoutINS5_IJNSA_ILi2EEESB_SB_EEENS5_IJSB_NSA_ILi0EEESS_EEEEENS5_IJNS4_10UnderscoreESV_SV_EEEEENS4_13SM90_TMA_LOADENS4_14ComposedLayoutINS4_7SwizzleILi3ELi4ELi3EEENS4_18smem_ptr_flag_bitsILi8EEENSP_INS5_IJNSA_ILi8EEENSA_ILi128EEEEEENS5_IJS15_SB_EEEEEEEvNS4_8identityESY_S19_vS1A_EENS_8epilogue10collective6detail29Sm90TmaWarpSpecializedAdapterINS1D_15DefaultEpilogueIaSI_SI_NS1C_6thread17LinearCombinationIaLi1EiiLNS1H_9ScaleType4KindE0ELNS_15FloatRoundStyleE2EaEENS1_15EpilogueDefaultEEEEEvvEEEEvNT_6ParamsE)
        /*0020*/ 	.word	0x00000000
.L_19:


//--------------------- .nv.compat                --------------------------
	.section	.nv.compat,"",@"SHT_CUDA_COMPAT_INFO"
	.align	4
        /*0000*/ 	.byte	0x02, 0x09, 0x01, 0x00, 0x02, 0x02, 0x04, 0x00, 0x02, 0x05, 0x05, 0x00, 0x03, 0x07, 0x01, 0x01
        /*0010*/ 	.byte	0x02, 0x03, 0x01, 0x00, 0x02, 0x06, 0x01, 0x00, 0x04, 0x0b, 0x08, 0x00, 0x00, 0x00, 0x00, 0x00
        /*0020*/ 	.byte	0x00, 0x00, 0x00, 0x00


//--------------------- .nv.info._ZN7cutlass13device_kernelINS_4gemm6kernel13GemmUniversalIN4cute5tupleIJiiiiEEENS1_10collective13CollectiveMmaINS1_34MainloopSm90TmaGmmaWarpSpecializedILi2ENS5_IJNS4_1CILi1EEESB_SB_EEENS1_35KernelTmaWarpSpecializedCooperativeEEENS5_IJNSA_ILi256EEENSA_ILi80EEESF_EEEaNS5_IJlSB_lEEEaSI_NS4_8TiledMMAINS4_8MMA_AtomIJNS4_4SM904GMMA26MMA_64x16x32_S32S8S8_SS_TNEEEENS4_6LayoutINS5_IJNSA_ILi2EEESB_SB_EEENS5_IJSB_NSA_ILi0EEESS_EEEEENS5_IJNS4_10UnderscoreESV_SV_EEEEENS4_13SM90_TMA_LOADENS4_14ComposedLayoutINS4_7SwizzleILi3ELi4ELi3EEENS4_18smem_ptr_flag_bitsILi8EEENSP_INS5_IJNSA_ILi8EEENSA_ILi128EEEEEENS5_IJS15_SB_EEEEEEEvNS4_8identityESY_S19_vS1A_EENS_8epilogue10collective6detail29Sm90TmaWarpSpecializedAdapterINS1D_15DefaultEpilogueIaSI_SI_NS1C_6thread17LinearCombinationIaLi1EiiLNS1H_9ScaleType4KindE0ELNS_15FloatRoundStyleE2EaEENS1_15EpilogueDefaultEEEEEvvEEEEvNT_6ParamsE --------------------------
	.section	.nv.info._ZN7cutlass13device_kernelINS_4gemm6kernel13GemmUniversalIN4cute5tupleIJiiiiEEENS1_10collective13CollectiveMmaINS1_34MainloopSm90TmaGmmaWarpSpecializedILi2ENS5_IJNS4_1CILi1EEESB_SB_EEENS1_35KernelTmaWarpSpecializedCooperativeEEENS5_IJNSA_ILi256EEENSA_ILi80EEESF_EEEaNS5_IJlSB_lEEEaSI_NS4_8TiledMMAINS4_8MMA_AtomIJNS4_4SM904GMMA26MMA_64x16x32_S32S8S8_SS_TNEEEENS4_6LayoutINS5_IJNSA_ILi2EEESB_SB_EEENS5_IJSB_NSA_ILi0EEESS_EEEEENS5_IJNS4_10UnderscoreESV_SV_EEEEENS4_13SM90_TMA_LOADENS4_14ComposedLayoutINS4_7SwizzleILi3ELi4ELi3EEENS4_18smem_ptr_flag_bitsILi8EEENSP_INS5_IJNSA_ILi8EEENSA_ILi128EEEEEENS5_IJS15_SB_EEEEEEEvNS4_8identityESY_S19_vS1A_EENS_8epilogue10collective6detail29Sm90TmaWarpSpecializedAdapterINS1D_15DefaultEpilogueIaSI_SI_NS1C_6thread17LinearCombinationIaLi1EiiLNS1H_9ScaleType4KindE0ELNS_15FloatRoundStyleE2EaEENS1_15EpilogueDefaultEEEEEvvEEEEvNT_6ParamsE,"",@"SHT_CUDA_INFO"
	.sectionflags	@""
	.align	4


	//----- nvinfo : EIATTR_CUDA_API_VERSION
	.align		4
        /*0000*/ 	.byte	0x04, 0x37
        /*0002*/ 	.short	(.L_21 - .L_20)
.L_20:
        /*0004*/ 	.word	0x00000082


	//----- nvinfo : EIATTR_KPARAM_INFO
	.align		4
.L_21:
        /*0008*/ 	.byte	0x04, 0x17
        /*000a*/ 	.short	(.L_23 - .L_22)
.L_22:
        /*000c*/ 	.word	0x00000000
        /*0010*/ 	.short	0x0000
        /*0012*/ 	.short	0x0070
        /*0014*/ 	.byte	0x00, 0xf0, 0x01, 0x10


	//----- nvinfo : EIATTR_SPARSE_MMA_MASK
	.align		4
.L_23:
        /*0018*/ 	.byte	0x03, 0x50
        /*001a*/ 	.short	0x0000


	//----- nvinfo : EIATTR_MAXREG_COUNT
	.align		4
        /*001c*/ 	.byte	0x03, 0x1b
        /*001e*/ 	.short	0x00a8


	//----- nvinfo : EIATTR_NUM_BARRIERS
	.align		4
        /*0020*/ 	.byte	0x02, 0x4c
        /*0022*/ 	.byte	0x01
	.zero		1


	//----- nvinfo : EIATTR_EXTERNS
	.align		4
        /*0024*/ 	.byte	0x04, 0x0f
        /*0026*/ 	.short	(.L_25 - .L_24)


	//   ....[0]....
	.align		4
.L_24:
        /*0028*/ 	.word	index@(__assertfail)


	//----- nvinfo : EIATTR_MERCURY_ISA_VERSION
	.align		4
.L_25:
        /*002c*/ 	.byte	0x03, 0x5f
        /*002e*/ 	.short	0x0101


	//----- nvinfo : EIATTR_INT_WARP_WIDE_INSTR_OFFSETS
	.align		4
        /*0030*/ 	.byte	0x04, 0x31
        /*0032*/ 	.short	(.L_27 - .L_26)


	//   ....[0]....
.L_26:
        /*0034*/ 	.word	0x00000370


	//   ....[1]....
        /*0038*/ 	.word	0x000003a0


	//   ....[2]....
        /*003c*/ 	.word	0x00000480


	//----- nvinfo : EIATTR_COOP_GROUP_MASK_REGIDS
	.align		4
.L_27:
        /*0040*/ 	.byte	0x04, 0x29
        /*0042*/ 	.short	(.L_29 - .L_28)


	//   ....[0]....
.L_28:
        /*0044*/ 	.word	0xffffffff


	//   ....[1]....
        /*0048*/ 	.word	0xffffffff


	//   ....[2]....
        /*004c*/ 	.word	0xffffffff


	//   ....[3]....
        /*0050*/ 	.word	0xffffffff


	//   ....[4]....
        /*0054*/ 	.word	0xffffffff


	//----- nvinfo : EIATTR_COOP_GROUP_INSTR_OFFSETS
	.align		4
.L_29:
        /*0058*/ 	.byte	0x04, 0x28
        /*005a*/ 	.short	(.L_31 - .L_30)


	//   ....[0]....
.L_30:
        /*005c*/ 	.word	0x00000060


	//   ....[1]....
        /*0060*/ 	.word	0x00000070


	//   ....[2]....
        /*0064*/ 	.word	0x00000130


	//   ....[3]....
        /*0068*/ 	.word	0x00000280


	//   ....[4]....
        /*006c*/ 	.word	0x00000f30


	//----- nvinfo : EIATTR_REG_RECONFIG
	.align		4
.L_31:
        /*0070*/ 	.byte	0x01, 0x54
	.zero		2


	//----- nvinfo : EIATTR_SYSCALL_OFFSETS
	.align		4
        /*0074*/ 	.byte	0x04, 0x46
        /*0076*/ 	.short	(.L_33 - .L_32)


	//   ....[0]....
.L_32:
        /*0078*/ 	.word	0x00001100


	//----- nvinfo : EIATTR_MBARRIER_INSTR_OFFSETS
	.align		4
.L_33:
        /*007c*/ 	.byte	0x04, 0x39
        /*007e*/ 	.short	(.L_35 - .L_34)


	//   ....[0]....
.L_34:
        /*0080*/ 	.word	0x00000230
        /*0084*/ 	.word	0x000000ff
        /*0088*/ 	.word	0x00000000
        /*008c*/ 	.short	0x0100
        /*008e*/ 	.byte	0x08
	.zero		1


	//   ....[1]....
        /*0090*/ 	.word	0x00000240
        /*0094*/ 	.word	0x000000ff
        /*0098*/ 	.word	0x00000010
        /*009c*/ 	.short	0x0100
        /*009e*/ 	.byte	0x08
	.zero		1


	//   ....[2]....
        /*00a0*/ 	.word	0x00000250
        /*00a4*/ 	.word	0x000000ff
        /*00a8*/ 	.word	0x00000008
        /*00ac*/ 	.short	0x0100
        /*00ae*/ 	.byte	0x08
	.zero		1


	//   ....[3]....
        /*00b0*/ 	.word	0x00000260
        /*00b4*/ 	.word	0x000000ff
        /*00b8*/ 	.word	0x00000018
        /*00bc*/ 	.short	0x0100
        /*00be*/ 	.byte	0x08
	.zero		1


	//   ....[4]....
        /*00c0*/ 	.word	0x000004f0
        /*00c4*/ 	.word	0x000000ff
        /*00c8*/ 	.word	0x00000030
        /*00cc*/ 	.short	0x0100
        /*00ce*/ 	.byte	0x06
	.zero		1


	//   ....[5]....
        /*00d0*/ 	.word	0x00000550
        /*00d4*/ 	.word	0x000000ff
        /*00d8*/ 	.word	0x00000038
        /*00dc*/ 	.short	0x0100
        /*00de*/ 	.byte	0x06
	.zero		1


	//   ....[6]....
        /*00e0*/ 	.word	0x000011d0
        /*00e4*/ 	.word	0x00000003
        /*00e8*/ 	.word	0x00000000
        /*00ec*/ 	.short	0x010a
        /*00ee*/ 	.byte	0x3f
	.zero		1


	//   ....[7]....
        /*00f0*/ 	.word	0x00001210
        /*00f4*/ 	.word	0x00000003
        /*00f8*/ 	.word	0x00000000
        /*00fc*/ 	.short	0x010a
        /*00fe*/ 	.byte	0x3f
	.zero		1


	//   ....[8]....
        /*0100*/ 	.word	0x00003280
        /*0104*/ 	.word	0x00000005
        /*0108*/ 	.word	0x00000000
        /*010c*/ 	.short	0x010a
        /*010e*/ 	.byte	0x3f
	.zero		1


	//   ....[9]....
        /*0110*/ 	.word	0x000032c0
        /*0114*/ 	.word	0x00000005
        /*0118*/ 	.word	0x00000000
        /*011c*/ 	.short	0x010a
        /*011e*/ 	.byte	0x3f
	.zero		1


	//   ....[10]....
        /*0120*/ 	.word	0x000051e0
        /*0124*/ 	.word	0x00000004
        /*0128*/ 	.word	0x00000000
        /*012c*/ 	.short	0x0101
        /*012e*/ 	.byte	0x3f
	.zero		1


	//   ....[11]....
        /*0130*/ 	.word	0x000053a0
        /*0134*/ 	.word	0x00000000
        /*0138*/ 	.word	0x00000000
        /*013c*/ 	.short	0x0101
        /*013e*/ 	.byte	0x3f
	.zero		1


	//   ....[12]....
        /*0140*/ 	.word	0x0000a6a0
        /*0144*/ 	.word	0x0000000c
        /*0148*/ 	.word	0x00000010
        /*014c*/ 	.short	0x010a
        /*014e*/ 	.byte	0x3f
	.zero		1


	//   ....[13]....
        /*0150*/ 	.word	0x0000ab20
        /*0154*/ 	.word	0x00000005
        /*0158*/ 	.word	0x00000038
        /*015c*/ 	.short	0x0101
        /*015e*/ 	.byte	0x3f
	.zero		1


	//   ....[14]....
        /*0160*/ 	.word	0x0000b220
        /*0164*/ 	.word	0x00000007
        /*0168*/ 	.word	0x00000000
        /*016c*/ 	.short	0x010a
        /*016e*/ 	.byte	0x3f
	.zero		1


	//   ....[15]....
        /*0170*/ 	.word	0x0000b2a0
        /*0174*/ 	.word	0x00000005
        /*0178*/ 	.word	0x00000000
        /*017c*/ 	.short	0x010a
        /*017e*/ 	.byte	0x3f
	.zero		1


	//   ....[16]....
        /*0180*/ 	.word	0x0000b300
        /*0184*/ 	.word	0x00000003
        /*0188*/ 	.word	0x00000000
        /*018c*/ 	.short	0x010a
        /*018e*/ 	.byte	0x3f
	.zero		1


	//   ....[17]....
        /*0190*/ 	.word	0x0000b350
        /*0194*/ 	.word	0x00000005
        /*0198*/ 	.word	0x00000000
        /*019c*/ 	.short	0x010a
        /*019e*/ 	.byte	0x3f
	.zero		1


	//   ....[18]....
        /*01a0*/ 	.word	0x0000b420
        /*01a4*/ 	.word	0x0000000c
        /*01a8*/ 	.word	0x00000010
        /*01ac*/ 	.short	0x010a
        /*01ae*/ 	.byte	0x3f
	.zero		1


	//   ....[19]....
        /*01b0*/ 	.word	0x0000b4f0
        /*01b4*/ 	.word	0x00000007
        /*01b8*/ 	.word	0x00000000
        /*01bc*/ 	.short	0x010a
        /*01be*/ 	.byte	0x3f
	.zero		1


	//----- nvinfo : EIATTR_NUM_MBARRIERS
	.align		4
.L_35:
        /*01c0*/ 	.byte	0x03, 0x38
        /*01c2*/ 	.short	0x0006


	//----- nvinfo : EIATTR_EXIT_INSTR_OFFSETS
	.align		4
        /*01c4*/ 	.byte	0x04, 0x1c
        /*01c6*/ 	.short	(.L_37 - .L_36)


	//   ....[0]....
.L_36:
        /*01c8*/ 	.word	0x000005a0


	//   ....[1]....
        /*01cc*/ 	.word	0x00000e70


	//   ....[2]....
        /*01d0*/ 	.word	0x00009d10


	//   ....[3]....
        /*01d4*/ 	.word	0x0000a340


	//   ....[4]....
        /*01d8*/ 	.word	0x0000b2f0


	//----- nvinfo : EIATTR_MAX_THREADS
	.align		4
.L_37:
        /*01dc*/ 	.byte	0x04, 0x05
        /*01de*/ 	.short	(.L_39 - .L_38)
.L_38:
        /*01e0*/ 	.word	0x00000180
        /*01e4*/ 	.word	0x00000001
        /*01e8*/ 	.word	0x00000001


	//----- nvinfo : EIATTR_CRS_STACK_SIZE
	.align		4
.L_39:
        /*01ec*/ 	.byte	0x04, 0x1e
        /*01ee*/ 	.short	(.L_41 - .L_40)
.L_40:
        /*01f0*/ 	.word	0x00000000


	//----- nvinfo : EIATTR_CBANK_PARAM_SIZE
	.align		4
.L_41:
        /*01f4*/ 	.byte	0x03, 0x19
        /*01f6*/ 	.short	0x0470


	//----- nvinfo : EIATTR_PARAM_CBANK
	.align		4
        /*01f8*/ 	.byte	0x04, 0x0a
        /*01fa*/ 	.short	(.L_43 - .L_42)
	.align		4
.L_42:
        /*01fc*/ 	.word	index@(.nv.constant0._ZN7cutlass13device_kernelINS_4gemm6kernel13GemmUniversalIN4cute5tupleIJiiiiEEENS1_10collective13CollectiveMmaINS1_34MainloopSm90TmaGmmaWarpSpecializedILi2ENS5_IJNS4_1CILi1EEESB_SB_EEENS1_35KernelTmaWarpSpecializedCooperativeEEENS5_IJNSA_ILi256EEENSA_ILi80EEESF_EEEaNS5_IJlSB_lEEEaSI_NS4_8TiledMMAINS4_8MMA_AtomIJNS4_4SM904GMMA26MMA_64x16x32_S32S8S8_SS_TNEEEENS4_6LayoutINS5_IJNSA_ILi2EEESB_SB_EEENS5_IJSB_NSA_ILi0EEESS_EEEEENS5_IJNS4_10UnderscoreESV_SV_EEEEENS4_13SM90_TMA_LOADENS4_14ComposedLayoutINS4_7SwizzleILi3ELi4ELi3EEENS4_18smem_ptr_flag_bitsILi8EEENSP_INS5_IJNSA_ILi8EEENSA_ILi128EEEEEENS5_IJS15_SB_EEEEEEEvNS4_8identityESY_S19_vS1A_EENS_8epilogue10collective6detail29Sm90TmaWarpSpecializedAdapterINS1D_15DefaultEpilogueIaSI_SI_NS1C_6thread17LinearCombinationIaLi1EiiLNS1H_9ScaleType4KindE0ELNS_15FloatRoundStyleE2EaEENS1_15EpilogueDefaultEEEEEvvEEEEvNT_6ParamsE)
        /*0200*/ 	.short	0x0210
        /*0202*/ 	.short	0x0470


	//----- nvinfo : EIATTR_SW_WAR
	.align		4
.L_43:
        /*0204*/ 	.byte	0x04, 0x36
        /*0206*/ 	.short	(.L_45 - .L_44)
.L_44:
        /*0208*/ 	.word	0x00000008
.L_45:


//--------------------- .nv.callgraph             --------------------------
	.section	.nv.callgraph,"",@"SHT_CUDA_CALLGRAPH"
	.align	4
	.sectionentsize	8
	.align		4
        /*0000*/ 	.word	0x00000000
	.align		4
        /*0004*/ 	.word	0xffffffff
	.align		4
        /*0008*/ 	.word	index@(_ZN7cutlass13device_kernelINS_4gemm6kernel13GemmUniversalIN4cute5tupleIJiiiiEEENS1_10collective13CollectiveMmaINS1_34MainloopSm90TmaGmmaWarpSpecializedILi2ENS5_IJNS4_1CILi1EEESB_SB_EEENS1_35KernelTmaWarpSpecializedCooperativeEEENS5_IJNSA_ILi256EEENSA_ILi80EEESF_EEEaNS5_IJlSB_lEEEaSI_NS4_8TiledMMAINS4_8MMA_AtomIJNS4_4SM904GMMA26MMA_64x16x32_S32S8S8_SS_TNEEEENS4_6LayoutINS5_IJNSA_ILi2EEESB_SB_EEENS5_IJSB_NSA_ILi0EEESS_EEEEENS5_IJNS4_10UnderscoreESV_SV_EEEEENS4_13SM90_TMA_LOADENS4_14ComposedLayoutINS4_7SwizzleILi3ELi4ELi3EEENS4_18smem_ptr_flag_bitsILi8EEENSP_INS5_IJNSA_ILi8EEENSA_ILi128EEEEEENS5_IJS15_SB_EEEEEEEvNS4_8identityESY_S19_vS1A_EENS_8epilogue10collective6detail29Sm90TmaWarpSpecializedAdapterINS1D_15DefaultEpilogueIaSI_SI_NS1C_6thread17LinearCombinationIaLi1EiiLNS1H_9ScaleType4KindE0ELNS_15FloatRoundStyleE2EaEENS1_15EpilogueDefaultEEEEEvvEEEEvNT_6ParamsE)
	.align		4
        /*000c*/ 	.word	index@(__assertfail)
	.align		4
        /*0010*/ 	.word	0x00000000
	.align		4
        /*0014*/ 	.word	0xfffffffe
	.align		4
        /*0018*/ 	.word	0x00000000
	.align		4
        /*001c*/ 	.word	0xfffffffd
	.align		4
        /*0020*/ 	.word	0x00000000
	.align		4
        /*0024*/ 	.word	0xfffffffc


//--------------------- .nv.constant4             --------------------------
	.section	.nv.constant4,"a",@progbits
	.align	8
	.align		8
.nv.constant4:
        /*0000*/ 	.dword	__assertfail
	.align		8
        /*0008*/ 	.dword	__unnamed_1
	.align		8
        /*0010*/ 	.dword	_ZN40_INTERNAL_3b208a4d_4_k_cu_cd2619ca_139124cuda3std3__45__cpo5beginE
	.align		8
        /*0018*/ 	.dword	_ZN40_INTERNAL_3b208a4d_4_k_cu_cd2619ca_139124cuda3std3__45__cpo3endE
	.align		8
        /*0020*/ 	.dword	_ZN40_INTERNAL_3b208a4d_4_k_cu_cd2619ca_139124cuda3std3__45__cpo6cbeginE
	.align		8
        /*0028*/ 	.dword	_ZN40_INTERNAL_3b208a4d_4_k_cu_cd2619ca_139124cuda3std3__45__cpo4cendE
	.align		8
        /*0030*/ 	.dword	_ZN40_INTERNAL_3b208a4d_4_k_cu_cd2619ca_139124cuda3std3__442_GLOBAL__N__3b208a4d_4_k_cu_cd2619ca_139126ignoreE
	.align		8
        /*0038*/ 	.dword	_ZN40_INTERNAL_3b208a4d_4_k_cu_cd2619ca_139124cuda3std3__419piecewise_constructE
	.align		8
        /*0040*/ 	.dword	_ZN40_INTERNAL_3b208a4d_4_k_cu_cd2619ca_139124cuda3std3__48in_placeE
	.align		8
        /*0048*/ 	.dword	_ZN40_INTERNAL_3b208a4d_4_k_cu_cd2619ca_139124cuda3std6ranges3__45__cpo4swapE
	.align		8
        /*0050*/ 	.dword	_ZN40_INTERNAL_3b208a4d_4_k_cu_cd2619ca_139124cuda3std6ranges3__45__cpo9iter_moveE
	.align		8
        /*0058*/ 	.dword	_ZN40_INTERNAL_3b208a4d_4_k_cu_cd2619ca_139124cute7productE
	.align		8
        /*0060*/ 	.dword	_ZN40_INTERNAL_3b208a4d_4_k_cu_cd2619ca_139124cute1_E
	.align		8
        /*0068*/ 	.dword	$str$22
	.align		8
        /*0070*/ 	.dword	$str$23


//--------------------- .text._ZN7cutlass13device_kernelINS_4gemm6kernel13GemmUniversalIN4cute5tupleIJiiiiEEENS1_10collective13CollectiveMmaINS1_34MainloopSm90TmaGmmaWarpSpecializedILi2ENS5_IJNS4_1CILi1EEESB_SB_EEENS1_35KernelTmaWarpSpecializedCooperativeEEENS5_IJNSA_ILi256EEENSA_ILi80EEESF_EEEaNS5_IJlSB_lEEEaSI_NS4_8TiledMMAINS4_8MMA_AtomIJNS4_4SM904GMMA26MMA_64x16x32_S32S8S8_SS_TNEEEENS4_6LayoutINS5_IJNSA_ILi2EEESB_SB_EEENS5_IJSB_NSA_ILi0EEESS_EEEEENS5_IJNS4_10UnderscoreESV_SV_EEEEENS4_13SM90_TMA_LOADENS4_14ComposedLayoutINS4_7SwizzleILi3ELi4ELi3EEENS4_18smem_ptr_flag_bitsILi8EEENSP_INS5_IJNSA_ILi8EEENSA_ILi128EEEEEENS5_IJS15_SB_EEEEEEEvNS4_8identityESY_S19_vS1A_EENS_8epilogue10collective6detail29Sm90TmaWarpSpecializedAdapterINS1D_15DefaultEpilogueIaSI_SI_NS1C_6thread17LinearCombinationIaLi1EiiLNS1H_9ScaleType4KindE0ELNS_15FloatRoundStyleE2EaEENS1_15EpilogueDefaultEEEEEvvEEEEvNT_6ParamsE --------------------------
	.section	.text._ZN7cutlass13device_kernelINS_4gemm6kernel13GemmUniversalIN4cute5tupleIJiiiiEEENS1_10collective13CollectiveMmaINS1_34MainloopSm90TmaGmmaWarpSpecializedILi2ENS5_IJNS4_1CILi1EEESB_SB_EEENS1_35KernelTmaWarpSpecializedCooperativeEEENS5_IJNSA_ILi256EEENSA_ILi80EEESF_EEEaNS5_IJlSB_lEEEaSI_NS4_8TiledMMAINS4_8MMA_AtomIJNS4_4SM904GMMA26MMA_64x16x32_S32S8S8_SS_TNEEEENS4_6LayoutINS5_IJNSA_ILi2EEESB_SB_EEENS5_IJSB_NSA_ILi0EEESS_EEEEENS5_IJNS4_10UnderscoreESV_SV_EEEEENS4_13SM90_TMA_LOADENS4_14ComposedLayoutINS4_7SwizzleILi3ELi4ELi3EEENS4_18smem_ptr_flag_bitsILi8EEENSP_INS5_IJNSA_ILi8EEENSA_ILi128EEEEEENS5_IJS15_SB_EEEEEEEvNS4_8identityESY_S19_vS1A_EENS_8epilogue10collective6detail29Sm90TmaWarpSpecializedAdapterINS1D_15DefaultEpilogueIaSI_SI_NS1C_6thread17LinearCombinationIaLi1EiiLNS1H_9ScaleType4KindE0ELNS_15FloatRoundStyleE2EaEENS1_15EpilogueDefaultEEEEEvvEEEEvNT_6ParamsE,"ax",@progbits
	.align	128
.text._ZN7cutlass13device_kernelINS_4gemm6kernel13GemmUniversalIN4cute5tupleIJiiiiEEENS1_10collective13CollectiveMmaINS1_34MainloopSm90TmaGmmaWarpSpecializedILi2ENS5_IJNS4_1CILi1EEESB_SB_EEENS1_35KernelTmaWarpSpecializedCooperativeEEENS5_IJNSA_ILi256EEENSA_ILi80EEESF_EEEaNS5_IJlSB_lEEEaSI_NS4_8TiledMMAINS4_8MMA_AtomIJNS4_4SM904GMMA26MMA_64x16x32_S32S8S8_SS_TNEEEENS4_6LayoutINS5_IJNSA_ILi2EEESB_SB_EEENS5_IJSB_NSA_ILi0EEESS_EEEEENS5_IJNS4_10UnderscoreESV_SV_EEEEENS4_13SM90_TMA_LOADENS4_14ComposedLayoutINS4_7SwizzleILi3ELi4ELi3EEENS4_18smem_ptr_flag_bitsILi8EEENSP_INS5_IJNSA_ILi8EEENSA_ILi128EEEEEENS5_IJS15_SB_EEEEEEEvNS4_8identityESY_S19_vS1A_EENS_8epilogue10collective6detail29Sm90TmaWarpSpecializedAdapterINS1D_15DefaultEpilogueIaSI_SI_NS1C_6thread17LinearCombinationIaLi1EiiLNS1H_9ScaleType4KindE0ELNS_15FloatRoundStyleE2EaEENS1_15EpilogueDefaultEEEEEvvEEEEvNT_6ParamsE:
        .type           _ZN7cutlass13device_kernelINS_4gemm6kernel13GemmUniversalIN4cute5tupleIJiiiiEEENS1_10collective13CollectiveMmaINS1_34MainloopSm90TmaGmmaWarpSpecializedILi2ENS5_IJNS4_1CILi1EEESB_SB_EEENS1_35KernelTmaWarpSpecializedCooperativeEEENS5_IJNSA_ILi256EEENSA_ILi80EEESF_EEEaNS5_IJlSB_lEEEaSI_NS4_8TiledMMAINS4_8MMA_AtomIJNS4_4SM904GMMA26MMA_64x16x32_S32S8S8_SS_TNEEEENS4_6LayoutINS5_IJNSA_ILi2EEESB_SB_EEENS5_IJSB_NSA_ILi0EEESS_EEEEENS5_IJNS4_10UnderscoreESV_SV_EEEEENS4_13SM90_TMA_LOADENS4_14ComposedLayoutINS4_7SwizzleILi3ELi4ELi3EEENS4_18smem_ptr_flag_bitsILi8EEENSP_INS5_IJNSA_ILi8EEENSA_ILi128EEEEEENS5_IJS15_SB_EEEEEEEvNS4_8identityESY_S19_vS1A_EENS_8epilogue10collective6detail29Sm90TmaWarpSpecializedAdapterINS1D_15DefaultEpilogueIaSI_SI_NS1C_6thread17LinearCombinationIaLi1EiiLNS1H_9ScaleType4KindE0ELNS_15FloatRoundStyleE2EaEENS1_15EpilogueDefaultEEEEEvvEEEEvNT_6ParamsE,@function
        .size           _ZN7cutlass13device_kernelINS_4gemm6kernel13GemmUniversalIN4cute5tupleIJiiiiEEENS1_10collective13CollectiveMmaINS1_34MainloopSm90TmaGmmaWarpSpecializedILi2ENS5_IJNS4_1CILi1EEESB_SB_EEENS1_35KernelTmaWarpSpecializedCooperativeEEENS5_IJNSA_ILi256EEENSA_ILi80EEESF_EEEaNS5_IJlSB_lEEEaSI_NS4_8TiledMMAINS4_8MMA_AtomIJNS4_4SM904GMMA26MMA_64x16x32_S32S8S8_SS_TNEEEENS4_6LayoutINS5_IJNSA_ILi2EEESB_SB_EEENS5_IJSB_NSA_ILi0EEESS_EEEEENS5_IJNS4_10UnderscoreESV_SV_EEEEENS4_13SM90_TMA_LOADENS4_14ComposedLayoutINS4_7SwizzleILi3ELi4ELi3EEENS4_18smem_ptr_flag_bitsILi8EEENSP_INS5_IJNSA_ILi8EEENSA_ILi128EEEEEENS5_IJS15_SB_EEEEEEEvNS4_8identityESY_S19_vS1A_EENS_8epilogue10collective6detail29Sm90TmaWarpSpecializedAdapterINS1D_15DefaultEpilogueIaSI_SI_NS1C_6thread17LinearCombinationIaLi1EiiLNS1H_9ScaleType4KindE0ELNS_15FloatRoundStyleE2EaEENS1_15EpilogueDefaultEEEEEvvEEEEvNT_6ParamsE,(.L_x_226 - _ZN7cutlass13device_kernelINS_4gemm6kernel13GemmUniversalIN4cute5tupleIJiiiiEEENS1_10collective13CollectiveMmaINS1_34MainloopSm90TmaGmmaWarpSpecializedILi2ENS5_IJNS4_1CILi1EEESB_SB_EEENS1_35KernelTmaWarpSpecializedCooperativeEEENS5_IJNSA_ILi256EEENSA_ILi80EEESF_EEEaNS5_IJlSB_lEEEaSI_NS4_8TiledMMAINS4_8MMA_AtomIJNS4_4SM904GMMA26MMA_64x16x32_S32S8S8_SS_TNEEEENS4_6LayoutINS5_IJNSA_ILi2EEESB_SB_EEENS5_IJSB_NSA_ILi0EEESS_EEEEENS5_IJNS4_10UnderscoreESV_SV_EEEEENS4_13SM90_TMA_LOADENS4_14ComposedLayoutINS4_7SwizzleILi3ELi4ELi3EEENS4_18smem_ptr_flag_bitsILi8EEENSP_INS5_IJNSA_ILi8EEENSA_ILi128EEEEEENS5_IJS15_SB_EEEEEEEvNS4_8identityESY_S19_vS1A_EENS_8epilogue10collective6detail29Sm90TmaWarpSpecializedAdapterINS1D_15DefaultEpilogueIaSI_SI_NS1C_6thread17LinearCombinationIaLi1EiiLNS1H_9ScaleType4KindE0ELNS_15FloatRoundStyleE2EaEENS1_15EpilogueDefaultEEEEEvvEEEEvNT_6ParamsE)
        .other          _ZN7cutlass13device_kernelINS_4gemm6kernel13GemmUniversalIN4cute5tupleIJiiiiEEENS1_10collective13CollectiveMmaINS1_34MainloopSm90TmaGmmaWarpSpecializedILi2ENS5_IJNS4_1CILi1EEESB_SB_EEENS1_35KernelTmaWarpSpecializedCooperativeEEENS5_IJNSA_ILi256EEENSA_ILi80EEESF_EEEaNS5_IJlSB_lEEEaSI_NS4_8TiledMMAINS4_8MMA_AtomIJNS4_4SM904GMMA26MMA_64x16x32_S32S8S8_SS_TNEEEENS4_6LayoutINS5_IJNSA_ILi2EEESB_SB_EEENS5_IJSB_NSA_ILi0EEESS_EEEEENS5_IJNS4_10UnderscoreESV_SV_EEEEENS4_13SM90_TMA_LOADENS4_14ComposedLayoutINS4_7SwizzleILi3ELi4ELi3EEENS4_18smem_ptr_flag_bitsILi8EEENSP_INS5_IJNSA_ILi8EEENSA_ILi128EEEEEENS5_IJS15_SB_EEEEEEEvNS4_8identityESY_S19_vS1A_EENS_8epilogue10collective6detail29Sm90TmaWarpSpecializedAdapterINS1D_15DefaultEpilogueIaSI_SI_NS1C_6thread17LinearCombinationIaLi1EiiLNS1H_9ScaleType4KindE0ELNS_15FloatRoundStyleE2EaEENS1_15EpilogueDefaultEEEEEvvEEEEvNT_6ParamsE,@"STO_CUDA_ENTRY STV_DEFAULT"
_ZN7cutlass13device_kernelINS_4gemm6kernel13GemmUniversalIN4cute5tupleIJiiiiEEENS1_10collective13CollectiveMmaINS1_34MainloopSm90TmaGmmaWarpSpecializedILi2ENS5_IJNS4_1CILi1EEESB_SB_EEENS1_35KernelTmaWarpSpecializedCooperativeEEENS5_IJNSA_ILi256EEENSA_ILi80EEESF_EEEaNS5_IJlSB_lEEEaSI_NS4_8TiledMMAINS4_8MMA_AtomIJNS4_4SM904GMMA26MMA_64x16x32_S32S8S8_SS_TNEEEENS4_6LayoutINS5_IJNSA_ILi2EEESB_SB_EEENS5_IJSB_NSA_ILi0EEESS_EEEEENS5_IJNS4_10UnderscoreESV_SV_EEEEENS4_13SM90_TMA_LOADENS4_14ComposedLayoutINS4_7SwizzleILi3ELi4ELi3EEENS4_18smem_ptr_flag_bitsILi8EEENSP_INS5_IJNSA_ILi8EEENSA_ILi128EEEEEENS5_IJS15_SB_EEEEEEEvNS4_8identityESY_S19_vS1A_EENS_8epilogue10collective6detail29Sm90TmaWarpSpecializedAdapterINS1D_15DefaultEpilogueIaSI_SI_NS1C_6thread17LinearCombinationIaLi1EiiLNS1H_9ScaleType4KindE0ELNS_15FloatRoundStyleE2EaEENS1_15EpilogueDefaultEEEEEvvEEEEvNT_6ParamsE:
[----:B------:R-:W0:Y:S01]  /*0000*/  LDC R1, c[0x0][0x28] ;  /* 0x00000a00ff017b82 */ /* 0x000e220000000800 */
[----:B------:R-:W1:Y:S01]  /*0010*/  S2R R18, SR_TID.X ;  /* 0x0000000000127919 */ /* 0x000e620000002100 */
[----:B------:R-:W-:Y:S01]  /*0020*/  ELECT P0, URZ, PT ;  /* 0x00000000003f782f */ /* 0x000fe20003800000 */
[----:B------:R-:W-:Y:S01]  /*0030*/  BSSY B0, `(.L_x_0) ;  /* 0x000000f000007945 */ /* 0x000fe20003800000 */
[--C-:B-1----:R-:W-:Y:S02]  /*0040*/  SHF.R.U32.HI R0, RZ, 0x5, R18.reuse ;  /* 0x00000005ff007819 */ /* 0x102fe40000011612 */
[----:B------:R-:W-:-:S03]  /*0050*/  SHF.R.U32.HI R2, RZ, 0x7, R18 ;  /* 0x00000007ff027819 */ /* 0x000fc60000011612 */
[----:B------:R-:W1:Y:S04]  /*0060*/  SHFL.IDX PT, R5, R0, RZ, 0x1f ;  /* 0x00001fff00057589 */ /* 0x000e6800000e0000 */
[----:B------:R2:W3:Y:S01]  /*0070*/  SHFL.IDX PT, R8, R2, RZ, 0x1f ;  /* 0x00001fff02087589 */ /* 0x0004e200000e0000 */
[----:B-1----:R-:W-:-:S13]  /*0080*/  ISETP.NE.OR P0, PT, R5, RZ, !P0 ;  /* 0x000000ff0500720c */ /* 0x002fda0004705670 */
[----:B0-23--:R-:W-:Y:S05]  /*0090*/  @P0 BRA `(.L_x_1) ;  /* 0x0000000000200947 */ /* 0x00dfea0003800000 */
[----:B------:R-:W-:Y:S02]  /*00a0*/  ULDC.64 UR4, c[0x0][0x198] ;  /* 0x0000660000047ab9 */ /* 0x000fe40000000a00 */
[----:B------:R-:W-:Y:S02]  /*00b0*/  UIADD3 UR6, UP0, UR4, 0xf0, URZ ;  /* 0x000000f004067890 */ /* 0x000fe4000ff1e03f */
[----:B------:R-:W-:Y:S02]  /*00c0*/  UIADD3 UR4, UP1, UR4, 0x1f0, URZ ;  /* 0x000001f004047890 */ /* 0x000fe4000ff3e03f */
[----:B------:R-:W-:Y:S02]  /*00d0*/  UIADD3.X UR7, URZ, UR5, URZ, UP0, !UPT ;  /* 0x000000053f077290 */ /* 0x000fe400087fe43f */
[----:B------:R-:W-:-:S07]  /*00e0*/  UIADD3.X UR5, URZ, UR5, URZ, UP1, !UPT ;  /* 0x000000053f057290 */ /* 0x000fce0008ffe43f */
[----:B------:R0:W-:Y:S02]  /*00f0*/  UTMACCTL.PF [UR6] ;  /* 0x00000000060079b9 */ /* 0x0001e40008040000 */
[----:B------:R0:W-:Y:S02]  /*0100*/  UTMACCTL.PF [UR4] ;  /* 0x00000000040079b9 */ /* 0x0001e40008040000 */
[----:B0-----:R-:W-:Y:S01]  /*0110*/  NOP ;  /* 0x0000000000007918 */ /* 0x001fe20000000000 */
.L_x_1:
[----:B------:R-:W-:Y:S05]  /*0120*/  BSYNC B0 ;  /* 0x0000000000007941 */ /* 0x000fea0003800000 */
.L_x_0:
[----:B------:R-:W0:Y:S02]  /*0130*/  SHFL.IDX PT, R2, R0, RZ, 0x1f ;  /* 0x00001fff00027589 */ /* 0x000e2400000e0000 */
[----:B0-----:R-:W-:-:S13]  /*0140*/  ISETP.NE.AND P0, PT, R2, RZ, PT ;  /* 0x000000ff0200720c */ /* 0x001fda0003f05270 */
[----:B------:R-:W-:Y:S05]  /*0150*/  @P0 BRA `(.L_x_2) ;  /* 0x0000000000480947 */ /* 0x000fea0003800000 */
[----:B------:R-:W0:Y:S01]  /*0160*/  S2UR UR8, SR_CgaCtaId ;  /* 0x00000000000879c3 */ /* 0x000e220000008800 */
[----:B------:R-:W-:Y:S01]  /*0170*/  UMOV UR4, 0x400 ;  /* 0x0000040000047882 */ /* 0x000fe20000000000 */
[----:B------:R-:W-:Y:S01]  /*0180*/  UMOV UR5, 0x1 ;  /* 0x0000000100057882 */ /* 0x000fe20000000000 */
[----:B------:R-:W-:Y:S01]  /*0190*/  UMOV UR6, 0x100 ;  /* 0x0000010000067882 */ /* 0x000fe20000000000 */
[----:B------:R-:W-:Y:S01]  /*01a0*/  ELECT P0, URZ, PT ;  /* 0x00000000003f782f */ /* 0x000fe20003800000 */
[----:B------:R-:W-:-:S04]  /*01b0*/  UIADD3 UR6, -UR6, 0x100000, URZ ;  /* 0x0010000006067890 */ /* 0x000fc8000fffe13f */
[----:B------:R-:W-:Y:S02]  /*01c0*/  USHF.L.U32 UR7, UR6, 0xb, URZ ;  /* 0x0000000b06077899 */ /* 0x000fe4000800063f */
[----:B------:R-:W-:Y:S02]  /*01d0*/  USHF.L.U32 UR6, UR6, 0x1, URZ ;  /* 0x0000000106067899 */ /* 0x000fe4000800063f */
[----:B0-----:R-:W-:Y:S02]  /*01e0*/  ULEA UR8, UR8, UR4, 0x18 ;  /* 0x0000000408087291 */ /* 0x001fe4000f8ec03f */
[----:B------:R-:W-:-:S04]  /*01f0*/  UIADD3 UR4, -UR5, 0x100000, URZ ;  /* 0x0010000005047890 */ /* 0x000fc8000fffe13f */
[----:B------:R-:W-:Y:S02]  /*0200*/  USHF.L.U32 UR5, UR4, 0xb, URZ ;  /* 0x0000000b04057899 */ /* 0x000fe4000800063f */
[----:B------:R-:W-:Y:S01]  /*0210*/  USHF.L.U32 UR4, UR4, 0x1, URZ ;  /* 0x0000000104047899 */ /* 0x000fe2000800063f */
[----:B------:R-:W0:Y:S11]  /*0220*/  FENCE.VIEW.ASYNC.S ;  /* 0x00000000000073c6 */ /* 0x000e360000000000 */
[----:B0-----:R0:W1:Y:S01]  /*0230*/  SYNCS.EXCH.64 URZ, [UR8], UR4 ;  /* 0x00000004083f75b2 */ /* 0x0010620008000100 */
[----:B------:R0:W2:Y:S01]  /*0240*/  SYNCS.EXCH.64 URZ, [UR8+0x10], UR6 ;  /* 0x00001006083f75b2 */ /* 0x0000a20008000100 */
[----:B------:R0:W3:Y:S01]  /*0250*/  SYNCS.EXCH.64 URZ, [UR8+0x8], UR4 ;  /* 0x00000804083f75b2 */ /* 0x0000e20008000100 */
[----:B------:R0:W4:Y:S01]  /*0260*/  SYNCS.EXCH.64 URZ, [UR8+0x18], UR6 ;  /* 0x00001806083f75b2 */ /* 0x0001220008000100 */
[----:B------:R-:W-:Y:S01]  /*0270*/  NOP ;  /* 0x0000000000007918 */ /* 0x000fe20000000000 */
.L_x_2:
[----:B------:R-:W5:Y:S01]  /*0280*/  SHFL.IDX PT, R0, R0, RZ, 0x1f ;  /* 0x00001fff00007589 */ /* 0x000f6200000e0000 */
[----:B------:R-:W-:Y:S01]  /*0290*/  ELECT P0, URZ, PT ;  /* 0x00000000003f782f */ /* 0x000fe20003800000 */
[----:B------:R-:W1:Y:S01]  /*02a0*/  LDC R2, c[0x0][0x65c] ;  /* 0x00019700ff027b82 */ /* 0x000e620000000800 */
[----:B------:R-:W-:Y:S01]  /*02b0*/  SHF.R.S32.HI R6, RZ, 0x1f, R5 ;  /* 0x0000001fff067819 */ /* 0x000fe20000011405 */
[----:B------:R-:W2:Y:S01]  /*02c0*/  S2R R3, SR_CTAID.Y ;  /* 0x0000000000037919 */ /* 0x000ea20000002600 */
[----:B0-----:R-:W-:Y:S01]  /*02d0*/  UMOV UR4, 0x20 ;  /* 0x0000002000047882 */ /* 0x001fe20000000000 */
[----:B------:R-:W-:Y:S01]  /*02e0*/  ISETP.NE.AND P2, PT, R8, RZ, PT ;  /* 0x000000ff0800720c */ /* 0x000fe20003f45270 */
[----:B------:R-:W-:Y:S01]  /*02f0*/  NOP ;  /* 0x0000000000007918 */ /* 0x000fe20000000000 */
[----:B------:R-:W0:Y:S01]  /*0300*/  S2R R4, SR_CTAID.X ;  /* 0x0000000000047919 */ /* 0x000e220000002500 */
[----:B------:R-:W-:Y:S01]  /*0310*/  LEA.HI R6, R6, R5, RZ, 0x2 ;  /* 0x0000000506067211 */ /* 0x000fe200078f10ff */
[----:B------:R-:W-:Y:S01]  /*0320*/  NOP ;  /* 0x0000000000007918 */ /* 0x000fe20000000000 */
[----:B-----5:R-:W-:-:S02]  /*0330*/  ISETP.NE.OR P0, PT, R0, RZ, !P0 ;  /* 0x000000ff0000720c */ /* 0x020fc40004705670 */
[----:B-1----:R-:W-:-:S04]  /*0340*/  ISETP.NE.AND P3, PT, R2, 0x1, PT ;  /* 0x000000010200780c */ /* 0x002fc80003f65270 */
[----:B------:R-:W-:Y:S02]  /*0350*/  P2R R0, PR, RZ, 0x8 ;  /* 0x00000008ff007803 */ /* 0x000fe40000000000 */
[----:B------:R-:W-:-:S05]  /*0360*/  LOP3.LUT R0, R6, 0xfffffffc, RZ, 0xc0, !PT ;  /* 0xfffffffc06007812 */ /* 0x000fca00078ec0ff */
[----:B------:R-:W-:Y:S01]  /*0370*/  VOTEU.ALL UP0, P0 ;  /* 0x00000000003f7886 */ /* 0x000fe20000000000 */
[----:B------:R-:W-:Y:S01]  /*0380*/  IMAD.IADD R0, R5, 0x1, -R0 ;  /* 0x0000000105007824 */ /* 0x000fe200078e0a00 */
[----:B------:R-:W0:Y:S01]  /*0390*/  @P3 LDC R17, c[0x0][0x10] ;  /* 0x00000400ff113b82 */ /* 0x000e220000000800 */
[----:B------:R-:W-:Y:S01]  /*03a0*/  VOTEU.ALL UP1, P0 ;  /* 0x00000000003f7886 */ /* 0x000fe20000020000 */
[----:B--2---:R-:W-:Y:S01]  /*03b0*/  @P3 IMAD.MOV.U32 R6, RZ, RZ, R3 ;  /* 0x000000ffff063224 */ /* 0x004fe200078e0003 */
[----:B------:R-:W-:Y:S01]  /*03c0*/  @!UP0 UMOV UR6, 0x400 ;  /* 0x0000040000068882 */ /* 0x000fe20000000000 */
[----:B------:R-:W-:-:S04]  /*03d0*/  @!UP0 UIADD3 UR4, -UR4, 0x100000, URZ ;  /* 0x0010000004048890 */ /* 0x000fc8000fffe13f */
[----:B------:R-:W-:Y:S02]  /*03e0*/  @!UP0 USHF.L.U32 UR5, UR4, 0xb, URZ ;  /* 0x0000000b04058899 */ /* 0x000fe4000800063f */
[----:B------:R-:W-:Y:S01]  /*03f0*/  @!UP0 USHF.L.U32 UR4, UR4, 0x1, URZ ;  /* 0x0000000104048899 */ /* 0x000fe2000800063f */
[----:B------:R-:W-:Y:S02]  /*0400*/  @P3 IMAD.MOV.U32 R7, RZ, RZ, RZ ;  /* 0x000000ffff073224 */ /* 0x000fe400078e00ff */
[----:B------:R-:W-:Y:S01]  /*0410*/  IMAD.MOV.U32 R5, RZ, RZ, RZ ;  /* 0x000000ffff057224 */ /* 0x000fe200078e00ff */
[----:B------:R-:W1:Y:S01]  /*0420*/  @!UP0 S2UR UR7, SR_CgaCtaId ;  /* 0x00000000000789c3 */ /* 0x000e620000008800 */
[----:B------:R-:W-:-:S07]  /*0430*/  @P3 IMAD.MOV.U32 R11, RZ, RZ, RZ ;  /* 0x000000ffff0b3224 */ /* 0x000fce00078e00ff */
[----:B------:R-:W2:Y:S01]  /*0440*/  @!P3 LDC R9, c[0x0][0xc] ;  /* 0x00000300ff09bb82 */ /* 0x000ea20000000800 */
[----:B0-----:R-:W-:-:S04]  /*0450*/  @P3 IMAD.WIDE.U32 R16, R4, R17, R6 ;  /* 0x0000001104103225 */ /* 0x001fc800078e0006 */
[----:B------:R-:W-:Y:S01]  /*0460*/  @P3 IMAD.IADD R17, R17, 0x1, R11 ;  /* 0x0000000111113824 */ /* 0x000fe200078e020b */
[----:B-1----:R-:W-:Y:S01]  /*0470*/  @!UP0 ULEA UR6, UR7, UR6, 0x18 ;  /* 0x0000000607068291 */ /* 0x002fe2000f8ec03f */
[----:B------:R-:W-:Y:S01]  /*0480*/  VOTEU.ALL UP0, P0 ;  /* 0x00000000003f7886 */ /* 0x000fe20000000000 */
[----:B------:R-:W-:-:S04]  /*0490*/  ISETP.NE.AND P0, PT, R0, 0x3, PT ;  /* 0x000000030000780c */ /* 0x000fc80003f05270 */
[----:B------:R-:W-:Y:S01]  /*04a0*/  ISETP.EQ.OR P0, PT, R0, RZ, !P0 ;  /* 0x000000ff0000720c */ /* 0x000fe20004702670 */
[----:B--2---:R-:W-:-:S03]  /*04b0*/  @!P3 IMAD.WIDE.U32 R6, R9, R3, R4 ;  /* 0x000000030906b225 */ /* 0x004fc600078e0004 */
[C---:B------:R-:W-:Y:S01]  /*04c0*/  ISETP.EQ.AND P0, PT, R8.reuse, RZ, P0 ;  /* 0x000000ff0800720c */ /* 0x040fe20000702270 */
[----:B------:R-:W-:Y:S01]  /*04d0*/  VIADD R8, R8, 0xffffffff ;  /* 0xffffffff08087836 */ /* 0x000fe20000000000 */
[----:B------:R-:W0:Y:S02]  /*04e0*/  FENCE.VIEW.ASYNC.S ;  /* 0x00000000000073c6 */ /* 0x000e240000000000 */
[----:B0-----:R0:W3:Y:S01]  /*04f0*/  @!UP0 SYNCS.EXCH.64 URZ, [UR6+0x30], UR4 ;  /* 0x00003004063f85b2 */ /* 0x0010e20008000100 */
[----:B------:R-:W-:Y:S01]  /*0500*/  @!P3 IMAD.MOV.U32 R16, RZ, RZ, R6 ;  /* 0x000000ffff10b224 */ /* 0x000fe200078e0006 */
[----:B------:R-:W-:Y:S01]  /*0510*/  SEL R19, RZ, 0x1, !P0 ;  /* 0x00000001ff137807 */ /* 0x000fe20004000000 */
[----:B------:R-:W-:Y:S01]  /*0520*/  @!P3 IMAD.MOV.U32 R17, RZ, RZ, R7 ;  /* 0x000000ffff11b224 */ /* 0x000fe200078e0007 */
[----:B------:R-:W-:-:S04]  /*0530*/  ISETP.GE.U32.AND P1, PT, R8, 0x2, PT ;  /* 0x000000020800780c */ /* 0x000fc80003f26070 */
[----:B------:R-:W-:Y:S01]  /*0540*/  SEL R19, R19, 0x2, P1 ;  /* 0x0000000213137807 */ /* 0x000fe20000800000 */
[----:B------:R0:W3:Y:S01]  /*0550*/  @!UP1 SYNCS.EXCH.64 URZ, [UR6+0x38], UR4 ;  /* 0x00003804063f95b2 */ /* 0x0000e20008000100 */
[----:B------:R-:W-:Y:S01]  /*0560*/  NOP ;  /* 0x0000000000007918 */ /* 0x000fe20000000000 */
[----:B---34-:R-:W-:Y:S06]  /*0570*/  BAR.SYNC.DEFER_BLOCKING 0x0 ;  /* 0x0000000000007b1d */ /* 0x018fec0000010000 */
[----:B------:R-:W-:Y:S05]  /*0580*/  @!P2 BRA `(.L_x_3) ;  /* 0x0000009400e4a947 */ /* 0x000fea0003800000 */
[----:B------:R-:W-:-:S13]  /*0590*/  ISETP.GT.U32.AND P0, PT, R8, 0x1, PT ;  /* 0x000000010800780c */ /* 0x000fda0003f04070 */
[----:B0-----:R-:W-:Y:S05]  /*05a0*/  @P0 EXIT ;  /* 0x000000000000094d */ /* 0x001fea0003800000 */
[----:B------:R-:W-:Y:S01]  /*05b0*/  ULDC.64 UR4, c[0x0][0x650] ;  /* 0x0001940000047ab9 */ /* 0x000fe20000000a00 */
[----:B------:R-:W-:Y:S01]  /*05c0*/  PRMT R0, RZ, 0x7610, R0 ;  /* 0x00007610ff007816 */ /* 0x000fe20000000000 */
[----:B------:R-:W-:Y:S01]  /*05d0*/  IMAD.MOV.U32 R106, RZ, RZ, -0x1 ;  /* 0xffffffffff6a7424 */ /* 0x000fe200078e00ff */
[----:B------:R-:W-:Y:S01]  /*05e0*/  ISETP.GE.U32.AND P0, PT, R16, UR4, PT ;  /* 0x0000000410007c0c */ /* 0x000fe2000bf06070 */
[----:B------:R-:W-:Y:S02]  /*05f0*/  IMAD.MOV.U32 R107, RZ, RZ, -0x1 ;  /* 0xffffffffff6b7424 */ /* 0x000fe400078e00ff */
[----:B------:R-:W-:Y:S01]  /*0600*/  IMAD.MOV.U32 R22, RZ, RZ, -0x1 ;  /* 0xffffffffff167424 */ /* 0x000fe200078e00ff */
[----:B------:R-:W-:-:S13]  /*0610*/  ISETP.GE.U32.AND.EX P0, PT, R17, UR5, PT, P0 ;  /* 0x0000000511007c0c */ /* 0x000fda000bf06100 */
[----:B------:R-:W-:Y:S05]  /*0620*/  @P0 BRA `(.L_x_4) ;  /* 0x0000000400580947 */ /* 0x000fea0003800000 */
[----:B------:R-:W0:Y:S01]  /*0630*/  LDC.64 R14, c[0x0][0x628] ;  /* 0x00018a00ff0e7b82 */ /* 0x000e220000000a00 */
[----:B------:R-:W-:Y:S02]  /*0640*/  IMAD.MOV.U32 R6, RZ, RZ, R16 ;  /* 0x000000ffff067224 */ /* 0x000fe400078e0010 */
[----:B------:R-:W-:-:S05]  /*0650*/  IMAD.MOV.U32 R7, RZ, RZ, R17 ;  /* 0x000000ffff077224 */ /* 0x000fca00078e0011 */
[----:B------:R-:W1:Y:S08]  /*0660*/  LDC R0, c[0x0][0x630] ;  /* 0x00018c00ff007b82 */ /* 0x000e700000000800 */
[----:B------:R-:W2:Y:S01]  /*0670*/  LDC.64 R20, c[0x0][0x620] ;  /* 0x00018800ff147b82 */ /* 0x000ea20000000a00 */
[----:B0-----:R-:W-:-:S04]  /*0680*/  ISETP.NE.U32.AND P0, PT, R14, RZ, PT ;  /* 0x000000ff0e00720c */ /* 0x001fc80003f05070 */
[----:B------:R-:W-:-:S13]  /*0690*/  ISETP.NE.AND.EX P0, PT, R15, RZ, PT, P0 ;  /* 0x000000ff0f00720c */ /* 0x000fda0003f05300 */
[----:B-12---:R-:W-:Y:S05]  /*06a0*/  @!P0 BRA `(.L_x_5) ;  /* 0x0000000000288947 */ /* 0x006fea0003800000 */
[----:B------:R-:W0:Y:S02]  /*06b0*/  LDC R11, c[0x0][0x634] ;  /* 0x00018d00ff0b7b82 */ /* 0x000e240000000800 */
[----:B0-----:R-:W-:-:S05]  /*06c0*/  IADD3 R11, P0, R16, R11, RZ ;  /* 0x0000000b100b7210 */ /* 0x001fca0007f1e0ff */
[----:B------:R-:W-:-:S04]  /*06d0*/  IMAD.X R13, RZ, RZ, R17, P0 ;  /* 0x000000ffff0d7224 */ /* 0x000fc800000e0611 */
[----:B------:R-:W-:-:S04]  /*06e0*/  IMAD.WIDE.U32 R6, R13, R14, RZ ;  /* 0x0000000e0d067225 */ /* 0x000fc800078e00ff */
[----:B------:R-:W-:-:S04]  /*06f0*/  IMAD.WIDE.U32 R8, P0, R11, R15, R6 ;  /* 0x0000000f0b087225 */ /* 0x000fc80007800006 */
[----:B------:R-:W-:-:S04]  /*0700*/  IMAD.WIDE.U32 R6, R11, R14, RZ ;  /* 0x0000000e0b067225 */ /* 0x000fc800078e00ff */
[----:B------:R-:W-:Y:S01]  /*0710*/  IMAD.X R11, RZ, RZ, RZ, P0 ;  /* 0x000000ffff0b7224 */ /* 0x000fe200000e06ff */
[----:B------:R-:W-:Y:S01]  /*0720*/  IADD3 RZ, P0, R7, R8, RZ ;  /* 0x0000000807ff7210 */ /* 0x000fe20007f1e0ff */
[----:B------:R-:W-:-:S04]  /*0730*/  IMAD.MOV.U32 R10, RZ, RZ, R9 ;  /* 0x000000ffff0a7224 */ /* 0x000fc800078e0009 */
[----:B------:R-:W-:-:S08]  /*0740*/  IMAD.WIDE.U32.X R6, R13, R15, R10, P0 ;  /* 0x0000000f0d067225 */ /* 0x000fd000000e040a */
.L_x_5:
[-CC-:B------:R-:W-:Y:S01]  /*0750*/  SHF.R.U64 R23, R6, R0.reuse, R7.reuse ;  /* 0x0000000006177219 */ /* 0x180fe20000001207 */
[----:B------:R-:W0:Y:S01]  /*0760*/  LDC R10, c[0x0][0x618] ;  /* 0x00018600ff0a7b82 */ /* 0x000e220000000800 */
[----:B------:R-:W-:Y:S01]  /*0770*/  SHF.R.U32.HI R5, RZ, R0, R7 ;  /* 0x00000000ff057219 */ /* 0x000fe20000011607 */
[----:B------:R-:W-:Y:S01]  /*0780*/  ULDC UR4, c[0x0][0x150] ;  /* 0x0000540000047ab9 */ /* 0x000fe20000000800 */
[----:B------:R-:W-:Y:S02]  /*0790*/  IADD3 R9, P0, RZ, -R23, RZ ;  /* 0x80000017ff097210 */ /* 0x000fe40007f1e0ff */
[----:B------:R-:W-:-:S03]  /*07a0*/  I2FP.F32.U32 R0, R4 ;  /* 0x0000000400007245 */ /* 0x000fc60000201000 */
[----:B------:R-:W1:Y:S01]  /*07b0*/  LDC.64 R26, c[0x0][0x640] ;  /* 0x00019000ff1a7b82 */ /* 0x000e620000000a00 */
[----:B------:R-:W-:Y:S02]  /*07c0*/  IMAD.X R11, RZ, RZ, ~R5, P0 ;  /* 0x000000ffff0b7224 */ /* 0x000fe400000e0e05 */
[----:B------:R-:W-:Y:S01]  /*07d0*/  FMUL R0, R0, UR4 ;  /* 0x0000000400007c20 */ /* 0x000fe20008400000 */
[----:B------:R-:W-:Y:S01]  /*07e0*/  IMAD.WIDE.U32 R6, R9, R20, R16 ;  /* 0x0000001409067225 */ /* 0x000fe200078e0010 */
[----:B------:R-:W-:-:S03]  /*07f0*/  ULDC UR4, c[0x0][0x154] ;  /* 0x0000550000047ab9 */ /* 0x000fc60000000800 */
[----:B------:R-:W-:Y:S01]  /*0800*/  IMAD R8, R11, R20, RZ ;  /* 0x000000140b087224 */ /* 0x000fe200078e02ff */
[----:B------:R-:W2:Y:S01]  /*0810*/  LDC R5, c[0x0][0x144] ;  /* 0x00005100ff057b82 */ /* 0x000ea20000000800 */
[----:B------:R-:W3:Y:S02]  /*0820*/  F2I.U32.TRUNC.NTZ R0, R0 ;  /* 0x0000000000007305 */ /* 0x000ee4000020f000 */
[----:B------:R-:W-:-:S04]  /*0830*/  IMAD R9, R9, R21, R8 ;  /* 0x0000001509097224 */ /* 0x000fc800078e0208 */
[----:B------:R-:W-:Y:S01]  /*0840*/  IMAD.IADD R7, R7, 0x1, R9 ;  /* 0x0000000107077824 */ /* 0x000fe200078e0209 */
[----:B------:R-:W4:Y:S01]  /*0850*/  LDC R12, c[0x0][0x608] ;  /* 0x00018200ff0c7b82 */ /* 0x000f220000000800 */
[----:B------:R-:W-:-:S03]  /*0860*/  IMAD.MOV.U32 R9, RZ, RZ, -0x1 ;  /* 0xffffffffff097424 */ /* 0x000fc600078e00ff */
[-CC-:B0-----:R-:W-:Y:S02]  /*0870*/  SHF.R.U64 R20, R6, R10.reuse, R7.reuse ;  /* 0x0000000a06147219 */ /* 0x181fe40000001207 */
[----:B------:R-:W-:Y:S02]  /*0880*/  I2FP.F32.U32 R6, R3 ;  /* 0x0000000300067245 */ /* 0x000fe40000201000 */
[----:B------:R-:W0:Y:S01]  /*0890*/  LDC R24, c[0x0][0x658] ;  /* 0x00019600ff187b82 */ /* 0x000e220000000800 */
[----:B-1----:R-:W-:Y:S01]  /*08a0*/  ISETP.NE.U32.AND P0, PT, R26, RZ, PT ;  /* 0x000000ff1a00720c */ /* 0x002fe20003f05070 */
[----:B---3--:R-:W-:Y:S01]  /*08b0*/  IMAD.MOV R8, RZ, RZ, -R0 ;  /* 0x000000ffff087224 */ /* 0x008fe200078e0a00 */
[----:B------:R-:W-:Y:S01]  /*08c0*/  SHF.R.U32.HI R7, RZ, R10, R7 ;  /* 0x0000000aff077219 */ /* 0x000fe20000011607 */
[----:B------:R-:W-:Y:S01]  /*08d0*/  FMUL R6, R6, UR4 ;  /* 0x0000000406067c20 */ /* 0x000fe20008400000 */
[----:B------:R-:W-:-:S03]  /*08e0*/  ISETP.NE.AND.EX P0, PT, R27, RZ, PT, P0 ;  /* 0x000000ff1b00720c */ /* 0x000fc60003f05300 */
[----:B------:R-:W1:Y:S01]  /*08f0*/  LDC R14, c[0x0][0x148] ;  /* 0x00005200ff0e7b82 */ /* 0x000e620000000800 */
[----:B--2---:R-:W-:-:S07]  /*0900*/  IMAD R0, R5, R8, R4 ;  /* 0x0000000805007224 */ /* 0x004fce00078e0204 */
[----:B------:R-:W2:Y:S01]  /*0910*/  LDC R22, c[0x0][0x600] ;  /* 0x00018000ff167b82 */ /* 0x000ea20000000800 */
[-CC-:B----4-:R-:W-:Y:S02]  /*0920*/  SHF.R.U64 R28, R20, R12.reuse, R7.reuse ;  /* 0x0000000c141c7219 */ /* 0x190fe40000001207 */
[----:B------:R-:W-:Y:S01]  /*0930*/  SHF.R.U32.HI R5, RZ, R12, R7 ;  /* 0x0000000cff057219 */ /* 0x000fe20000011607 */
[----:B------:R-:W-:Y:S01]  /*0940*/  IMAD.MOV.U32 R7, RZ, RZ, 0x1 ;  /* 0x00000001ff077424 */ /* 0x000fe200078e00ff */
[----:B------:R3:W4:Y:S03]  /*0950*/  F2I.U32.TRUNC.NTZ R12, R6 ;  /* 0x00000006000c7305 */ /* 0x000726000020f000 */
[----:B------:R-:W1:Y:S01]  /*0960*/  LDC R15, c[0x0][0x648] ;  /* 0x00019200ff0f7b82 */ /* 0x000e620000000800 */
[-C--:B0-----:R-:W-:Y:S02]  /*0970*/  SHF.L.U32 R4, R9, R24.reuse, RZ ;  /* 0x0000001809047219 */ /* 0x081fe400000006ff */
[----:B------:R-:W-:-:S02]  /*0980*/  SHF.R.U64 R30, R28, R24, R5 ;  /* 0x000000181c1e7219 */ /* 0x000fc40000001205 */
[----:B------:R-:W-:Y:S02]  /*0990*/  LOP3.LUT R11, RZ, R4, RZ, 0x33, !PT ;  /* 0x00000004ff0b7212 */ /* 0x000fe400078e33ff */
[-C--:B------:R-:W-:Y:S01]  /*09a0*/  SHF.R.U32.HI R5, RZ, R24.reuse, R5 ;  /* 0x00000018ff057219 */ /* 0x080fe20000011605 */
[----:B------:R-:W0:Y:S01]  /*09b0*/  LDC R21, c[0x0][0x638] ;  /* 0x00018e00ff157b82 */ /* 0x000e220000000800 */
[----:B------:R-:W-:Y:S01]  /*09c0*/  SHF.L.U32 R10, R7, R24, RZ ;  /* 0x00000018070a7219 */ /* 0x000fe200000006ff */
[----:B------:R-:W-:-:S06]  /*09d0*/  IMAD.MOV.U32 R4, RZ, RZ, R30 ;  /* 0x000000ffff047224 */ /* 0x000fcc00078e001e */
[----:B------:R-:W0:Y:S01]  /*09e0*/  LDC R106, c[0x0][0x610] ;  /* 0x00018400ff6a7b82 */ /* 0x000e220000000800 */
[----:B---34-:R-:W-:Y:S05]  /*09f0*/  @!P0 BRA `(.L_x_6) ;  /* 0x0000000000288947 */ /* 0x018fea0003800000 */
[----:B------:R-:W3:Y:S02]  /*0a00*/  LDC R9, c[0x0][0x64c] ;  /* 0x00019300ff097b82 */ /* 0x000ee40000000800 */
[----:B---3--:R-:W-:-:S05]  /*0a10*/  IADD3 R9, P0, R30, R9, RZ ;  /* 0x000000091e097210 */ /* 0x008fca0007f1e0ff */
        /* <DEDUP_REMOVED lines=8> */
.L_x_6:
[----:B-1----:R-:W-:Y:S01]  /*0aa0*/  SHF.R.U64 R4, R4, R15, R5 ;  /* 0x0000000f04047219 */ /* 0x002fe20000001205 */
[----:B--2---:R-:W-:Y:S01]  /*0ab0*/  VIADD R5, R22, 0xffffffff ;  /* 0xffffffff16057836 */ /* 0x004fe20000000000 */
[----:B------:R-:W-:Y:S01]  /*0ac0*/  LOP3.LUT R11, R28, R11, RZ, 0xc0, !PT ;  /* 0x0000000b1c0b7212 */ /* 0x000fe200078ec0ff */
[----:B------:R-:W-:Y:S02]  /*0ad0*/  IMAD.MOV R12, RZ, RZ, -R12 ;  /* 0x000000ffff0c7224 */ /* 0x000fe400078e0a0c */
[----:B------:R-:W-:Y:S01]  /*0ae0*/  IMAD.MOV R6, RZ, RZ, -R4 ;  /* 0x000000ffff067224 */ /* 0x000fe200078e0a04 */
[----:B------:R-:W-:Y:S01]  /*0af0*/  LOP3.LUT R5, R20, R5, RZ, 0xc0, !PT ;  /* 0x0000000514057212 */ /* 0x000fe200078ec0ff */
[----:B------:R-:W-:Y:S02]  /*0b00*/  @P3 IMAD R0, R14, R12, R3 ;  /* 0x0000000c0e003224 */ /* 0x000fe400078e0203 */
[----:B------:R-:W-:Y:S02]  /*0b10*/  IMAD R11, R10, R4, R11 ;  /* 0x000000040a0b7224 */ /* 0x000fe400078e020b */
[----:B0-----:R-:W-:-:S02]  /*0b20*/  IMAD R3, R6, R21, R30 ;  /* 0x0000001506037224 */ /* 0x001fc400078e021e */
[----:B------:R-:W-:Y:S02]  /*0b30*/  IMAD R106, R11, R106, R0 ;  /* 0x0000006a0b6a7224 */ /* 0x000fe400078e0200 */
[----:B------:R-:W-:Y:S02]  /*0b40*/  IMAD R3, R3, R22, R5 ;  /* 0x0000001603037224 */ /* 0x000fe400078e0205 */
[----:B------:R-:W-:Y:S02]  /*0b50*/  IMAD.MOV.U32 R0, RZ, RZ, 0x1 ;  /* 0x00000001ff007424 */ /* 0x000fe400078e00ff */
[----:B------:R-:W-:Y:S01]  /*0b60*/  IMAD.MOV.U32 R22, RZ, RZ, R23 ;  /* 0x000000ffff167224 */ /* 0x000fe200078e0017 */
[----:B------:R-:W-:Y:S02]  /*0b70*/  SEL R107, R3, R106, !P3 ;  /* 0x0000006a036b7207 */ /* 0x000fe40005800000 */
[----:B------:R-:W-:-:S07]  /*0b80*/  SEL R106, R106, R3, !P3 ;  /* 0x000000036a6a7207 */ /* 0x000fce0005800000 */
.L_x_4:
[----:B------:R-:W-:-:S08]  /*0b90*/  NOP ;  /* 0x0000000000007918 */ /* 0x000fd00000000000 */
[----:B------:R-:W0:Y:S02]  /*0ba0*/  USETMAXREG.TRY_ALLOC.CTAPOOL UP0, 0xe8 ;  /* 0x000000e8000079c8 */ /* 0x000e240008000600 */
[----:B0-----:R-:W-:-:S13]  /*0bb0*/  PLOP3.LUT P0, PT, PT, PT, UP0, 0x80, 0x0 ;  /* 0x000000000000781c */ /* 0x001fda0003f0f008 */
[----:B------:R-:W-:Y:S05]  /*0bc0*/  @!P0 BRA `(.L_x_4) ;  /* 0xfffffffc00f08947 */ /* 0x000fea000383ffff */
[----:B------:R-:W-:Y:S01]  /*0bd0*/  ULDC.64 UR4, c[0x0][0x598] ;  /* 0x0001660000047ab9 */ /* 0x000fe20000000a00 */
[----:B------:R-:W-:Y:S01]  /*0be0*/  ULDC.64 UR36, c[0x0][0x208] ;  /* 0x0000820000247ab9 */ /* 0x000fe20000000a00 */
[----:B------:R-:W-:-:S04]  /*0bf0*/  ISETP.NE.U32.AND P0, PT, RZ, UR4, PT ;  /* 0x00000004ff007c0c */ /* 0x000fc8000bf05070 */
[----:B------:R-:W-:-:S13]  /*0c00*/  ISETP.NE.AND.EX P0, PT, RZ, UR5, PT, P0 ;  /* 0x00000005ff007c0c */ /* 0x000fda000bf05300 */
[----:B------:R-:W-:Y:S05]  /*0c10*/  @!P0 BRA `(.L_x_7) ;  /* 0x00000000001c8947 */ /* 0x000fea0003800000 */
[----:B------:R-:W0:Y:S02]  /*0c20*/  LDC.64 R4, c[0x0][0x598] ;  /* 0x00016600ff047b82 */ /* 0x000e240000000a00 */
[----:B0-----:R-:W2:Y:S02]  /*0c30*/  LDG.E.64 R4, desc[UR36][R4.64] ;  /* 0x0000002404047981 */ /* 0x001ea4000c1e1b00 */
[----:B--2---:R-:W-:-:S04]  /*0c40*/  ISETP.NE.U32.AND P0, PT, R4, RZ, PT ;  /* 0x000000ff0400720c */ /* 0x004fc80003f05070 */
[----:B------:R-:W-:-:S13]  /*0c50*/  ISETP.NE.AND.EX P0, PT, R5, RZ, PT, P0 ;  /* 0x000000ff0500720c */ /* 0x000fda0003f05300 */
[----:B------:R-:W-:Y:S05]  /*0c60*/  @!P0 BRA `(.L_x_7) ;  /* 0x0000000000088947 */ /* 0x000fea0003800000 */
[----:B------:R0:W5:Y:S01]  /*0c70*/  LD.E R23, desc[UR36][R4.64] ;  /* 0x0000002404177980 */ /* 0x000162000c101900 */
[----:B------:R-:W-:Y:S05]  /*0c80*/  BRA `(.L_x_8) ;  /* 0x0000000000247947 */ /* 0x000fea0003800000 */
.L_x_7:
[----:B------:R-:W-:Y:S02]  /*0c90*/  ULDC.64 UR4, c[0x0][0x588] ;  /* 0x0001620000047ab9 */ /* 0x000fe40000000a00 */
[----:B------:R-:W-:-:S04]  /*0ca0*/  ISETP.NE.U32.AND P0, PT, RZ, UR4, PT ;  /* 0x00000004ff007c0c */ /* 0x000fc8000bf05070 */
[----:B------:R-:W-:-:S13]  /*0cb0*/  ISETP.NE.AND.EX P0, PT, RZ, UR5, PT, P0 ;  /* 0x00000005ff007c0c */ /* 0x000fda000bf05300 */
[----:B------:R-:W-:Y:S05]  /*0cc0*/  @!P0 BRA `(.L_x_9) ;  /* 0x00000000000c8947 */ /* 0x000fea0003800000 */
[----:B------:R-:W0:Y:S02]  /*0cd0*/  LDC.64 R4, c[0x0][0x588] ;  /* 0x00016200ff047b82 */ /* 0x000e240000000a00 */
[----:B0-----:R1:W5:Y:S01]  /*0ce0*/  LDG.E R23, desc[UR36][R4.64] ;  /* 0x0000002404177981 */ /* 0x001362000c1e1900 */
[----:B------:R-:W-:Y:S05]  /*0cf0*/  BRA `(.L_x_8) ;  /* 0x0000000000087947 */ /* 0x000fea0003800000 */
.L_x_9:
[----:B------:R-:W-:Y:S02]  /*0d00*/  ULDC UR4, c[0x0][0x580] ;  /* 0x0001600000047ab9 */ /* 0x000fe40000000800 */
[----:B------:R-:W-:-:S07]  /*0d10*/  IMAD.U32 R23, RZ, RZ, UR4 ;  /* 0x00000004ff177e24 */ /* 0x000fce000f8e00ff */
.L_x_8:
[----:B------:R-:W-:Y:S02]  /*0d20*/  ULDC.64 UR4, c[0x0][0x5a0] ;  /* 0x0001680000047ab9 */ /* 0x000fe40000000a00 */
[----:B------:R-:W-:-:S04]  /*0d30*/  ISETP.NE.U32.AND P0, PT, RZ, UR4, PT ;  /* 0x00000004ff007c0c */ /* 0x000fc8000bf05070 */
[----:B------:R-:W-:-:S13]  /*0d40*/  ISETP.NE.AND.EX P0, PT, RZ, UR5, PT, P0 ;  /* 0x00000005ff007c0c */ /* 0x000fda000bf05300 */
[----:B------:R-:W-:Y:S05]  /*0d50*/  @!P0 BRA `(.L_x_10) ;  /* 0x00000000001c8947 */ /* 0x000fea0003800000 */
[----:B01----:R-:W0:Y:S02]  /*0d60*/  LDC.64 R4, c[0x0][0x5a0] ;  /* 0x00016800ff047b82 */ /* 0x003e240000000a00 */
[----:B0-----:R-:W2:Y:S02]  /*0d70*/  LDG.E.64 R4, desc[UR36][R4.64] ;  /* 0x0000002404047981 */ /* 0x001ea4000c1e1b00 */
[----:B--2---:R-:W-:-:S04]  /*0d80*/  ISETP.NE.U32.AND P0, PT, R4, RZ, PT ;  /* 0x000000ff0400720c */ /* 0x004fc80003f05070 */
[----:B------:R-:W-:-:S13]  /*0d90*/  ISETP.NE.AND.EX P0, PT, R5, RZ, PT, P0 ;  /* 0x000000ff0500720c */ /* 0x000fda0003f05300 */
[----:B------:R-:W-:Y:S05]  /*0da0*/  @!P0 BRA `(.L_x_10) ;  /* 0x0000000000088947 */ /* 0x000fea0003800000 */
[----:B------:R0:W5:Y:S01]  /*0db0*/  LD.E R104, desc[UR36][R4.64] ;  /* 0x0000002404687980 */ /* 0x000162000c101900 */
[----:B------:R-:W-:Y:S05]  /*0dc0*/  BRA `(.L_x_11) ;  /* 0x0000000000247947 */ /* 0x000fea0003800000 */
.L_x_10:
[----:B------:R-:W-:Y:S02]  /*0dd0*/  ULDC.64 UR4, c[0x0][0x590] ;  /* 0x0001640000047ab9 */ /* 0x000fe40000000a00 */
[----:B------:R-:W-:-:S04]  /*0de0*/  ISETP.NE.U32.AND P0, PT, RZ, UR4, PT ;  /* 0x00000004ff007c0c */ /* 0x000fc8000bf05070 */
[----:B------:R-:W-:-:S13]  /*0df0*/  ISETP.NE.AND.EX P0, PT, RZ, UR5, PT, P0 ;  /* 0x00000005ff007c0c */ /* 0x000fda000bf05300 */
[----:B------:R-:W-:Y:S05]  /*0e00*/  @!P0 BRA `(.L_x_12) ;  /* 0x00000000000c8947 */ /* 0x000fea0003800000 */
[----:B------:R-:W2:Y:S02]  /*0e10*/  LDC.64 R104, c[0x0][0x590] ;  /* 0x00016400ff687b82 */ /* 0x000ea40000000a00 */
[----:B--2---:R2:W5:Y:S01]  /*0e20*/  LDG.E R104, desc[UR36][R104.64] ;  /* 0x0000002468687981 */ /* 0x004562000c1e1900 */
[----:B------:R-:W-:Y:S05]  /*0e30*/  BRA `(.L_x_11) ;  /* 0x0000000000087947 */ /* 0x000fea0003800000 */
.L_x_12:
[----:B------:R-:W-:Y:S02]  /*0e40*/  ULDC UR4, c[0x0][0x584] ;  /* 0x0001610000047ab9 */ /* 0x000fe40000000800 */
[----:B------:R-:W-:-:S07]  /*0e50*/  IMAD.U32 R104, RZ, RZ, UR4 ;  /* 0x00000004ff687e24 */ /* 0x000fce000f8e00ff */
.L_x_11:
[----:B------:R-:W-:-:S13]  /*0e60*/  LOP3.LUT P0, RZ, R0, 0xff, RZ, 0xc0, !PT ;  /* 0x000000ff00ff7812 */ /* 0x000fda000780c0ff */
[----:B------:R-:W-:Y:S05]  /*0e70*/  @!P0 EXIT ;  /* 0x000000000000894d */ /* 0x000fea0003800000 */
[----:B------:R-:W-:Y:S01]  /*0e80*/  ULDC UR4, c[0x0][0x28c] ;  /* 0x0000a30000047ab9 */ /* 0x000fe20000000800 */
[----:B------:R-:W-:Y:S01]  /*0e90*/  UMOV UR38, URZ ;  /* 0x0000003f00267c82 */ /* 0x000fe20008000000 */
[----:B------:R-:W-:Y:S01]  /*0ea0*/  UIADD3 UR4, UR4, 0xff, URZ ;  /* 0x000000ff04047890 */ /* 0x000fe2000fffe03f */
[----:B------:R-:W-:-:S03]  /*0eb0*/  UMOV UR39, URZ ;  /* 0x0000003f00277c82 */ /* 0x000fc60008000000 */
[----:B------:R-:W-:-:S04]  /*0ec0*/  USHF.R.S32.HI UR5, URZ, 0x1f, UR4 ;  /* 0x0000001f3f057899 */ /* 0x000fc80008011404 */
[----:B------:R-:W-:-:S04]  /*0ed0*/  ULEA.HI UR5, UR5, UR4, URZ, 0x8 ;  /* 0x0000000405057291 */ /* 0x000fc8000f8f403f */
[----:B------:R-:W-:-:S12]  /*0ee0*/  USHF.R.S32.HI UR40, URZ, 0x8, UR5 ;  /* 0x000000083f287899 */ /* 0x000fd80008011405 */
.L_x_194:
[----:B------:R-:W-:Y:S01]  /*0ef0*/  LOP3.LUT R0, R18, 0x80, RZ, 0xc0, !PT ;  /* 0x0000008012007812 */ /* 0x000fe200078ec0ff */
[----:B------:R-:W3:Y:S01]  /*0f00*/  S2UR UR7, SR_CgaCtaId ;  /* 0x00000000000779c3 */ /* 0x000ee20000008800 */
[----:B------:R-:W-:Y:S02]  /*0f10*/  UMOV UR6, 0x400 ;  /* 0x0000040000067882 */ /* 0x000fe40000000000 */
[----:B------:R-:W-:-:S06]  /*0f20*/  SHF.R.U32.HI R0, RZ, 0x7, R0 ;  /* 0x00000007ff007819 */ /* 0x000fcc0000011600 */
[----:B----4-:R-:W4:Y:S01]  /*0f30*/  SHFL.IDX PT, R0, R0, RZ, 0x1f ;  /* 0x00001fff00007589 */ /* 0x010f2200000e0000 */
[----:B---3--:R-:W-:Y:S01]  /*0f40*/  ULEA UR6, UR7, UR6, 0x18 ;  /* 0x0000000607067291 */ /* 0x008fe2000f8ec03f */
[----:B----4-:R-:W-:-:S13]  /*0f50*/  R2UR UR4, R0 ;  /* 0x00000000000472ca */ /* 0x010fda00000e0000 */
[----:B------:R-:W-:-:S04]  /*0f60*/  ULEA.HI UR5, UR4, UR4, URZ, 0x1 ;  /* 0x0000000404057291 */ /* 0x000fc8000f8f083f */
[----:B------:R-:W-:-:S04]  /*0f70*/  ULOP3.LUT UR5, UR5, 0x7fffe, URZ, 0xc0, !UPT ;  /* 0x0007fffe05057892 */ /* 0x000fc8000f8ec03f */
[----:B------:R-:W-:-:S03]  /*0f80*/  UIADD3 UR5, UR4, -UR5, URZ ;  /* 0x8000000504057290 */ /* 0x000fc6000fffe03f */
[----:B------:R-:W-:Y:S01]  /*0f90*/  ULDC UR4, c[0x0][0x28c] ;  /* 0x0000a30000047ab9 */ /* 0x000fe20000000800 */
[----:B------:R-:W-:Y:S01]  /*0fa0*/  ULEA UR5, UR5, UR6, 0xd ;  /* 0x0000000605057291 */ /* 0x000fe2000f8e683f */
[----:B------:R-:W-:-:S03]  /*0fb0*/  ISETP.LT.AND P0, PT, RZ, UR4, PT ;  /* 0x00000004ff007c0c */ /* 0x000fc6000bf01270 */
[----:B------:R-:W-:-:S04]  /*0fc0*/  UIADD3 UR5, UR5, 0x100, URZ ;  /* 0x0000010005057890 */ /* 0x000fc8000fffe03f */
[----:B------:R-:W-:-:S04]  /*0fd0*/  USHF.R.U32.HI UR5, URZ, 0x4, UR5 ;  /* 0x000000043f057899 */ /* 0x000fc80008011605 */
[----:B------:R-:W-:-:S04]  /*0fe0*/  ULOP3.LUT UR5, UR5, 0x3fff, URZ, 0xc0, !UPT ;  /* 0x00003fff05057892 */ /* 0x000fc8000f8ec03f */
[----:B------:R-:W-:Y:S01]  /*0ff0*/  ULOP3.LUT UR41, UR5, 0x10000, URZ, 0xfc, !UPT ;  /* 0x0001000005297892 */ /* 0x000fe2000f8efc3f */
[----:B01----:R-:W-:Y:S11]  /*1000*/  @P0 BRA `(.L_x_13) ;  /* 0x0000000000400947 */ /* 0x003ff60003800000 */
[----:B------:R-:W-:Y:S01]  /*1010*/  MOV R0, 0x0 ;  /* 0x0000000000007802 */ /* 0x000fe20000000f00 */
[----:B------:R-:W-:Y:S01]  /*1020*/  ULDC.64 UR4, c[0x4][0x68] ;  /* 0x01001a0000047ab9 */ /* 0x000fe20000000a00 */
[----:B------:R-:W-:Y:S01]  /*1030*/  ULDC.64 UR6, c[0x4][0x8] ;  /* 0x0100020000067ab9 */ /* 0x000fe20000000a00 */
[----:B01----:R-:W-:Y:S01]  /*1040*/  IMAD.U32 R4, RZ, RZ, UR4 ;  /* 0x00000004ff047e24 */ /* 0x003fe2000f8e00ff */
[----:B------:R0:W1:Y:S01]  /*1050*/  LDC.64 R14, c[0x4][R0] ;  /* 0x01000000000e7b82 */ /* 0x0000620000000a00 */
[----:B------:R-:W-:Y:S01]  /*1060*/  IMAD.U32 R5, RZ, RZ, UR5 ;  /* 0x00000005ff057e24 */ /* 0x000fe2000f8e00ff */
[----:B------:R-:W-:Y:S01]  /*1070*/  ULDC.64 UR4, c[0x4][0x70] ;  /* 0x01001c0000047ab9 */ /* 0x000fe20000000a00 */
[----:B------:R-:W-:Y:S02]  /*1080*/  IMAD.U32 R10, RZ, RZ, UR6 ;  /* 0x00000006ff0a7e24 */ /* 0x000fe4000f8e00ff */
[----:B------:R-:W-:Y:S02]  /*1090*/  IMAD.U32 R6, RZ, RZ, UR4 ;  /* 0x00000004ff067e24 */ /* 0x000fe4000f8e00ff */
[----:B------:R-:W-:-:S02]  /*10a0*/  IMAD.U32 R7, RZ, RZ, UR5 ;  /* 0x00000005ff077e24 */ /* 0x000fc4000f8e00ff */
[----:B------:R-:W-:Y:S02]  /*10b0*/  IMAD.U32 R11, RZ, RZ, UR7 ;  /* 0x00000007ff0b7e24 */ /* 0x000fe4000f8e00ff */
[----:B------:R-:W-:Y:S02]  /*10c0*/  IMAD.MOV.U32 R8, RZ, RZ, 0x1e1 ;  /* 0x000001e1ff087424 */ /* 0x000fe400078e00ff */
[----:B------:R-:W-:Y:S02]  /*10d0*/  IMAD.MOV.U32 R12, RZ, RZ, 0x1 ;  /* 0x00000001ff0c7424 */ /* 0x000fe400078e00ff */
[----:B0-----:R-:W-:-:S07]  /*10e0*/  IMAD.MOV.U32 R13, RZ, RZ, RZ ;  /* 0x000000ffff0d7224 */ /* 0x001fce00078e00ff */
[----:B------:R-:W-:-:S07]  /*10f0*/  LEPC R20, `(.L_x_13) ;  /* 0x000000001014794e */ /* 0x000fce0000000000 */
[----:B-12--5:R-:W-:Y:S05]  /*1100*/  CALL.ABS.NOINC R14 ;  /* 0x000000000e007343 */ /* 0x026fea0003c00000 */
.L_x_13:
[----:B------:R-:W-:-:S04]  /*1110*/  LOP3.LUT R0, R19, 0x1, RZ, 0xfc, !PT ;  /* 0x0000000113007812 */ /* 0x000fc800078efcff */
[----:B------:R-:W-:-:S13]  /*1120*/  ISETP.NE.AND P0, PT, R0, 0x3, PT ;  /* 0x000000030000780c */ /* 0x000fda0003f05270 */
[----:B------:R-:W-:Y:S05]  /*1130*/  @!P0 BRA `(.L_x_14) ;  /* 0x0000000000048947 */ /* 0x000fea0003800000 */
[----:B------:R-:W-:Y:S01]  /*1140*/  BPT.TRAP 0x1 ;  /* 0x000000040000795c */ /* 0x000fe20000300000 */
.L_x_14:
[----:B------:R-:W3:Y:S01]  /*1150*/  S2UR UR5, SR_CgaCtaId ;  /* 0x00000000000579c3 */ /* 0x000ee20000008800 */
[----:B------:R-:W-:Y:S01]  /*1160*/  UMOV UR4, 0x400 ;  /* 0x0000040000047882 */ /* 0x000fe20000000000 */
[----:B------:R-:W-:Y:S02]  /*1170*/  IMAD.U32 R0, RZ, RZ, UR38 ;  /* 0x00000026ff007e24 */ /* 0x000fe4000f8e00ff */
[----:B------:R-:W-:-:S03]  /*1180*/  IMAD.U32 R3, RZ, RZ, UR39 ;  /* 0x00000027ff037e24 */ /* 0x000fc6000f8e00ff */
[----:B------:R-:W-:Y:S01]  /*1190*/  SHF.L.U32 R0, R0, 0x1f, RZ ;  /* 0x0000001f00007819 */ /* 0x000fe200000006ff */
[----:B---3--:R-:W-:-:S06]  /*11a0*/  ULEA UR4, UR5, UR4, 0x18 ;  /* 0x0000000405047291 */ /* 0x008fcc000f8ec03f */
[----:B------:R-:W-:-:S04]  /*11b0*/  IMAD.U32 R6, RZ, RZ, UR4 ;  /* 0x00000004ff067e24 */ /* 0x000fc8000f8e00ff */
[----:B------:R-:W-:-:S04]  /*11c0*/  IMAD R3, R3, 0x8, R6 ;  /* 0x0000000803037824 */ /* 0x000fc800078e0206 */
[----:B------:R3:W4:Y:S01]  /*11d0*/  SYNCS.PHASECHK.TRANS64.TRYWAIT P1, [R3+URZ], R0 ;  /* 0x00000000030075a7 */ /* 0x000722000802017f */
[----:B------:R-:W-:Y:S05]  /*11e0*/  @!P0 BRA `(.L_x_15) ;  /* 0x0000000000048947 */ /* 0x000fea0003800000 */
[----:B------:R-:W-:Y:S01]  /*11f0*/  BPT.TRAP 0x1 ;  /* 0x000000040000795c */ /* 0x000fe20000300000 */
.L_x_15:
[----:B----4-:R-:W-:Y:S05]  /*1200*/  @P1 BRA `(.L_x_16) ;  /* 0x0000000000081947 */ /* 0x010fea0003800000 */
[----:B------:R-:W4:Y:S02]  /*1210*/  SYNCS.PHASECHK.TRANS64.TRYWAIT P1, [R3+URZ], R0 ;  /* 0x00000000030075a7 */ /* 0x000f24000802017f */
[----:B----4-:R-:W-:Y:S05]  /*1220*/  @!P1 BRA `(.L_x_17) ;  /* 0x000000a000349947 */ /* 0x010fea0003800000 */
.L_x_16:
[----:B------:R-:W-:-:S04]  /*1230*/  UISETP.LT.AND UP0, UPT, UR40, 0x1, UPT ;  /* 0x000000012800788c */ /* 0x000fc8000bf01270 */
[----:B------:R-:W-:-:S06]  /*1240*/  USEL UR4, UR40, 0x1, UP0 ;  /* 0x0000000128047887 */ /* 0x000fcc0008000000 */
[----:B---34-:R-:W-:Y:S01]  /*1250*/  IMAD.U32 R0, RZ, RZ, UR4 ;  /* 0x00000004ff007e24 */ /* 0x018fe2000f8e00ff */
[----:B------:R-:W-:Y:S05]  /*1260*/  WARPSYNC.ALL ;  /* 0x0000000000007948 */ /* 0x000fea0003800000 */
[----:B------:R-:W-:-:S04]  /*1270*/  IADD3 R0, -R0, UR40, RZ ;  /* 0x0000002800007c10 */ /* 0x000fc8000fffe1ff */
[----:B------:R-:W-:Y:S02]  /*1280*/  ISETP.GE.AND P1, PT, R0, 0x1, PT ;  /* 0x000000010000780c */ /* 0x000fe40003f26270 */
[----:B------:R-:W-:Y:S01]  /*1290*/  R2UR UR4, R6 ;  /* 0x00000000060472ca */ /* 0x000fe200000e0000 */
[----:B------:R-:W-:Y:S01]  /*12a0*/  ULEA UR8, UR39, UR41, 0xc ;  /* 0x0000002927087291 */ /* 0x000fe2000f8e603f */
[----:B------:R-:W-:Y:S01]  /*12b0*/  WARPGROUP.ARRIVE ;  /* 0x00000000000079c5 */ /* 0x000fe20000000000 */
[----:B------:R-:W-:Y:S01]  /*12c0*/  UMOV UR9, 0x40000040 ;  /* 0x4000004000097882 */ /* 0x000fe20000000000 */
[----:B------:R-:W-:Y:S01]  /*12d0*/  UMOV UR11, 0x40000040 ;  /* 0x40000040000b7882 */ /* 0x000fe20000000000 */
[----:B------:R-:W-:Y:S01]  /*12e0*/  UMOV UR13, UR9 ;  /* 0x00000009000d7c82 */ /* 0x000fe20008000000 */
[----:B------:R-:W-:Y:S01]  /*12f0*/  UMOV UR15, 0x40000040 ;  /* 0x40000040000f7882 */ /* 0x000fe20000000000 */
[----:B------:R-:W-:Y:S01]  /*1300*/  UMOV UR17, UR9 ;  /* 0x0000000900117c82 */ /* 0x000fe20008000000 */
[----:B------:R-:W-:Y:S01]  /*1310*/  UMOV UR12, UR8 ;  /* 0x00000008000c7c82 */ /* 0x000fe20008000000 */
[----:B------:R-:W-:Y:S01]  /*1320*/  UMOV UR16, UR8 ;  /* 0x0000000800107c82 */ /* 0x000fe20008000000 */
[----:B------:R-:W-:Y:S01]  /*1330*/  UMOV UR19, 0x40000040 ;  /* 0x4000004000137882 */ /* 0x000fe20000000000 */
[----:B------:R-:W-:Y:S01]  /*1340*/  UMOV UR20, UR8 ;  /* 0x0000000800147c82 */ /* 0x000fe20008000000 */
[----:B------:R-:W-:Y:S01]  /*1350*/  UMOV UR21, UR9 ;  /* 0x0000000900157c82 */ /* 0x000fe20008000000 */
[----:B------:R-:W-:Y:S01]  /*1360*/  UIADD3 UR4, UR4, 0x20100, URZ ;  /* 0x0002010004047890 */ /* 0x000fe2000fffe03f */
[----:B------:R-:W-:Y:S01]  /*1370*/  UMOV UR23, 0x40000040 ;  /* 0x4000004000177882 */ /* 0x000fe20000000000 */
[----:B------:R-:W-:-:S02]  /*1380*/  UMOV UR24, UR8 ;  /* 0x0000000800187c82 */ /* 0x000fc40008000000 */
[----:B------:R-:W-:Y:S01]  /*1390*/  USHF.R.U32.HI UR4, URZ, 0x4, UR4 ;  /* 0x000000043f047899 */ /* 0x000fe20008011604 */
[----:B------:R-:W-:Y:S01]  /*13a0*/  UMOV UR25, UR9 ;  /* 0x0000000900197c82 */ /* 0x000fe20008000000 */
[----:B------:R-:W-:Y:S02]  /*13b0*/  UMOV UR27, 0x40000040 ;  /* 0x40000040001b7882 */ /* 0x000fe40000000000 */
[----:B------:R-:W-:Y:S02]  /*13c0*/  ULOP3.LUT UR4, UR4, 0x3fff, URZ, 0xc0, !UPT ;  /* 0x00003fff04047892 */ /* 0x000fe4000f8ec03f */
[----:B------:R-:W-:Y:S02]  /*13d0*/  UIADD3 UR5, UR8, 0x400, URZ ;  /* 0x0000040008057890 */ /* 0x000fe4000fffe03f */
[----:B------:R-:W-:Y:S01]  /*13e0*/  ULOP3.LUT UR4, UR4, 0x10000, URZ, 0xfc, !UPT ;  /* 0x0001000004047892 */ /* 0x000fe2000f8efc3f */
[----:B------:R-:W-:-:S03]  /*13f0*/  UMOV UR31, 0x40000040 ;  /* 0x40000040001f7882 */ /* 0x000fc60000000000 */
[----:B------:R-:W-:-:S04]  /*1400*/  UIMAD UR6, UR39, 0x500, UR4 ;  /* 0x00000500270678a4 */ /* 0x000fc8000f8e0204 */
[----:B------:R-:W-:Y:S02]  /*1410*/  UIADD3 UR14, UR6, 0x80, URZ ;  /* 0x00000080060e7890 */ /* 0x000fe4000fffe03f */
[----:B------:R-:W-:Y:S02]  /*1420*/  UIADD3 UR18, UR6, 0x100, URZ ;  /* 0x0000010006127890 */ /* 0x000fe4000fffe03f */
[----:B------:R-:W-:Y:S01]  /*1430*/  UMOV UR10, UR6 ;  /* 0x00000006000a7c82 */ /* 0x000fe20008000000 */
[----:B------:R-:W-:Y:S01]  /*1440*/  UIADD3 UR22, UR6, 0x180, URZ ;  /* 0x0000018006167890 */ /* 0x000fe2000fffe03f */
[----:B------:R-:W-:Y:S01]  /*1450*/  IGMMA.64x16x32.S8.S8 R96, gdesc[UR8], RZ, !UPT, gsb0 ;  /* 0x00600000086079f1 */ /* 0x000fe2000c0410ff */
[----:B------:R-:W-:Y:S02]  /*1460*/  UIADD3 UR26, UR6, 0x200, URZ ;  /* 0x00000200061a7890 */ /* 0x000fe4000fffe03f */
[----:B------:R-:W-:Y:S01]  /*1470*/  UIADD3 UR30, UR6, 0x202, URZ ;  /* 0x00000202061e7890 */ /* 0x000fe2000fffe03f */
[----:B------:R-:W-:-:S02]  /*1480*/  WARPGROUP.DEPBAR.LE gsb0, 0x0 ;  /* 0x00008000000079c5 */ /* 0x000fc40000010000 */
[----:B------:R-:W-:-:S06]  /*1490*/  WARPGROUP.ARRIVE ;  /* 0x00000000000079c5 */ /* 0x000fcc0000000000 */
[----:B------:R-:W-:Y:S03]  /*14a0*/  IGMMA.64x16x32.S8.S8 R80, gdesc[UR12], RZ, !UPT, gsb0 ;  /* 0x006000000c5079f1 */ /* 0x000fe6000c0410ff */
[----:B------:R-:W-:Y:S02]  /*14b0*/  WARPGROUP.DEPBAR.LE gsb0, 0x0 ;  /* 0x00008000000079c5 */ /* 0x000fe40000010000 */
[----:B------:R-:W-:-:S06]  /*14c0*/  WARPGROUP.ARRIVE ;  /* 0x00000000000079c5 */ /* 0x000fcc0000000000 */
[----:B------:R-:W-:Y:S03]  /*14d0*/  IGMMA.64x16x32.S8.S8 R64, gdesc[UR16], RZ, !UPT, gsb0 ;  /* 0x00600000104079f1 */ /* 0x000fe6000c0410ff */
[----:B------:R-:W-:Y:S02]  /*14e0*/  WARPGROUP.DEPBAR.LE gsb0, 0x0 ;  /* 0x00008000000079c5 */ /* 0x000fe40000010000 */
[----:B------:R-:W-:-:S06]  /*14f0*/  WARPGROUP.ARRIVE ;  /* 0x00000000000079c5 */ /* 0x000fcc0000000000 */
[----:B------:R-:W-:Y:S03]  /*1500*/  IGMMA.64x16x32.S8.S8 R48, gdesc[UR20], RZ, !UPT, gsb0 ;  /* 0x00600000143079f1 */ /* 0x000fe6000c0410ff */
[----:B------:R-:W-:Y:S02]  /*1510*/  WARPGROUP.DEPBAR.LE gsb0, 0x0 ;  /* 0x00008000000079c5 */ /* 0x000fe40000010000 */
[----:B------:R-:W-:-:S06]  /*1520*/  WARPGROUP.ARRIVE ;  /* 0x00000000000079c5 */ /* 0x000fcc0000000000 */
[----:B------:R-:W-:Y:S01]  /*1530*/  IGMMA.64x16x32.S8.S8 R32, gdesc[UR24], RZ, !UPT, gsb0 ;  /* 0x00600000182079f1 */ /* 0x000fe2000c0410ff */
[----:B------:R-:W-:Y:S01]  /*1540*/  UMOV UR24, UR5 ;  /* 0x0000000500187c82 */ /* 0x000fe20008000000 */
[----:B------:R-:W-:Y:S01]  /*1550*/  UMOV UR25, 0x40000040 ;  /* 0x4000004000197882 */ /* 0x000fe20000000000 */
[----:B------:R-:W-:Y:S01]  /*1560*/  UMOV UR20, UR24 ;  /* 0x0000001800147c82 */ /* 0x000fe20008000000 */
[----:B------:R-:W-:Y:S01]  /*1570*/  UMOV UR21, UR25 ;  /* 0x0000001900157c82 */ /* 0x000fe20008000000 */
[----:B------:R-:W-:Y:S01]  /*1580*/  UMOV UR16, UR24 ;  /* 0x0000001800107c82 */ /* 0x000fe20008000000 */
[----:B------:R-:W-:Y:S01]  /*1590*/  UMOV UR17, UR25 ;  /* 0x0000001900117c82 */ /* 0x000fe20008000000 */
[----:B------:R-:W-:Y:S01]  /*15a0*/  UMOV UR12, UR24 ;  /* 0x00000018000c7c82 */ /* 0x000fe20008000000 */
[----:B------:R-:W-:Y:S01]  /*15b0*/  UMOV UR13, UR25 ;  /* 0x00000019000d7c82 */ /* 0x000fe20008000000 */
[----:B------:R-:W-:Y:S01]  /*15c0*/  UIADD3 UR5, UR8, 0x402, URZ ;  /* 0x0000040208057890 */ /* 0x000fe2000fffe03f */
[----:B------:R-:W-:-:S02]  /*15d0*/  WARPGROUP.DEPBAR.LE gsb0, 0x0 ;  /* 0x00008000000079c5 */ /* 0x000fc40000010000 */
[----:B------:R-:W-:-:S06]  /*15e0*/  WARPGROUP.ARRIVE ;  /* 0x00000000000079c5 */ /* 0x000fcc0000000000 */
[----:B------:R-:W-:Y:S01]  /*15f0*/  IGMMA.64x16x32.S8.S8 R24, gdesc[UR24], RZ, !UPT, gsb0 ;  /* 0x00600000181879f1 */ /* 0x000fe2000c0410ff */
[----:B------:R-:W-:Y:S01]  /*1600*/  UMOV UR26, UR10 ;  /* 0x0000000a001a7c82 */ /* 0x000fe20008000000 */
[----:B------:R-:W-:Y:S01]  /*1610*/  UMOV UR27, UR11 ;  /* 0x0000000b001b7c82 */ /* 0x000fe20008000000 */
[----:B------:R-:W-:Y:S01]  /*1620*/  UIADD3 UR10, UR6, 0x406, URZ ;  /* 0x00000406060a7890 */ /* 0x000fe2000fffe03f */
[----:B------:R-:W-:Y:S01]  /*1630*/  UMOV UR11, 0x40000040 ;  /* 0x40000040000b7882 */ /* 0x000fe20000000000 */
[----:B------:R-:W-:Y:S02]  /*1640*/  WARPGROUP.DEPBAR.LE gsb0, 0x0 ;  /* 0x00008000000079c5 */ /* 0x000fe40000010000 */
[----:B------:R-:W-:-:S06]  /*1650*/  WARPGROUP.ARRIVE ;  /* 0x00000000000079c5 */ /* 0x000fcc0000000000 */
[----:B------:R-:W-:Y:S01]  /*1660*/  IGMMA.64x16x32.S8.S8 R40, gdesc[UR20], RZ, !UPT, gsb0 ;  /* 0x00600000142879f1 */ /* 0x000fe2000c0410ff */
        /* <DEDUP_REMOVED lines=10> */
[----:B------:R-:W-:Y:S02]  /*1710*/  UIADD3 UR12, UR8, 0x2, URZ ;  /* 0x00000002080c7890 */ /* 0x000fe4000fffe03f */
[----:B------:R-:W-:Y:S01]  /*1720*/  UIADD3 UR14, UR6, 0x2, URZ ;  /* 0x00000002060e7890 */ /* 0x000fe2000fffe03f */
[----:B------:R-:W-:Y:S01]  /*1730*/  UMOV UR13, 0x40000040 ;  /* 0x40000040000d7882 */ /* 0x000fe20000000000 */
[----:B------:R-:W-:Y:S01]  /*1740*/  UMOV UR15, 0x40000040 ;  /* 0x40000040000f7882 */ /* 0x000fe20000000000 */
[----:B------:R-:W-:Y:S02]  /*1750*/  UMOV UR17, UR13 ;  /* 0x0000000d00117c82 */ /* 0x000fe40008000000 */
[----:B------:R-:W-:Y:S01]  /*1760*/  UMOV UR16, UR12 ;  /* 0x0000000c00107c82 */ /* 0x000fe20008000000 */
[----:B------:R-:W-:Y:S01]  /*1770*/  UMOV UR20, UR12 ;  /* 0x0000000c00147c82 */ /* 0x000fe20008000000 */
[----:B------:R-:W-:Y:S01]  /*1780*/  UMOV UR21, UR13 ;  /* 0x0000000d00157c82 */ /* 0x000fe20008000000 */
[----:B------:R-:W-:Y:S01]  /*1790*/  UMOV UR28, UR12 ;  /* 0x0000000c001c7c82 */ /* 0x000fe20008000000 */
[----:B------:R-:W-:Y:S01]  /*17a0*/  UMOV UR29, UR13 ;  /* 0x0000000d001d7c82 */ /* 0x000fe20008000000 */
[----:B------:R-:W-:-:S02]  /*17b0*/  WARPGROUP.DEPBAR.LE gsb0, 0x0 ;  /* 0x00008000000079c5 */ /* 0x000fc40000010000 */
[----:B------:R-:W-:-:S06]  /*17c0*/  WARPGROUP.ARRIVE ;  /* 0x00000000000079c5 */ /* 0x000fcc0000000000 */
[----:B------:R-:W-:Y:S01]  /*17d0*/  IGMMA.64x16x32.S8.S8 R88, gdesc[UR24], RZ, !UPT, gsb0 ;  /* 0x00600000185879f1 */ /* 0x000fe2000c0410ff */
[----:B------:R-:W-:Y:S01]  /*17e0*/  UIADD3 UR26, UR6, 0x182, URZ ;  /* 0x00000182061a7890 */ /* 0x000fe2000fffe03f */
[----:B------:R-:W-:Y:S01]  /*17f0*/  UMOV UR24, UR12 ;  /* 0x0000000c00187c82 */ /* 0x000fe20008000000 */
[----:B------:R-:W-:Y:S01]  /*1800*/  UMOV UR25, UR13 ;  /* 0x0000000d00197c82 */ /* 0x000fe20008000000 */
[----:B------:R-:W-:Y:S01]  /*1810*/  UMOV UR27, 0x40000040 ;  /* 0x40000040001b7882 */ /* 0x000fe20000000000 */
[----:B------:R-:W-:Y:S02]  /*1820*/  WARPGROUP.DEPBAR.LE gsb0, 0x0 ;  /* 0x00008000000079c5 */ /* 0x000fe40000010000 */
[----:B------:R-:W-:-:S06]  /*1830*/  WARPGROUP.ARRIVE ;  /* 0x00000000000079c5 */ /* 0x000fcc0000000000 */
[----:B------:R-:W-:Y:S03]  /*1840*/  IGMMA.64x16x32.S8.S8 R96, gdesc[UR12], R96, gsb0 ;  /* 0x006000000c6079f1 */ /* 0x000fe60008041060 */
        /* <DEDUP_REMOVED lines=11> */
[----:B------:R-:W-:Y:S01]  /*1900*/  IGMMA.64x16x32.S8.S8 R32, gdesc[UR28], R32, gsb0 ;  /* 0x006000001c2079f1 */ /* 0x000fe20008041020 */
        /* <DEDUP_REMOVED lines=13> */
[----:B------:R-:W-:Y:S01]  /*19e0*/  IGMMA.64x16x32.S8.S8 R24, gdesc[UR28], R24, gsb0 ;  /* 0x006000001c1879f1 */ /* 0x000fe20008041018 */
[----:B------:R-:W-:Y:S01]  /*19f0*/  UIADD3 UR30, UR6, 0x204, URZ ;  /* 0x00000204061e7890 */ /* 0x000fe2000fffe03f */
[----:B------:R-:W-:Y:S01]  /*1a00*/  UMOV UR31, 0x40000040 ;  /* 0x40000040001f7882 */ /* 0x000fe20000000000 */
[----:B------:R-:W-:Y:S02]  /*1a10*/  WARPGROUP.DEPBAR.LE gsb0, 0x0 ;  /* 0x00008000000079c5 */ /* 0x000fe40000010000 */
        /* <DEDUP_REMOVED lines=27> */
[----:B------:R-:W-:Y:S01]  /*1bd0*/  UMOV UR28, UR12 ;  /* 0x0000000c001c7c82 */ /* 0x000fe20008000000 */
[----:B------:R-:W-:Y:S01]  /*1be0*/  UMOV UR29, UR13 ;  /* 0x0000000d001d7c82 */ /* 0x000fe20008000000 */
[----:B------:R-:W-:-:S02]  /*1bf0*/  WARPGROUP.DEPBAR.LE gsb0, 0x0 ;  /* 0x00008000000079c5 */ /* 0x000fc40000010000 */
        /* <DEDUP_REMOVED lines=271> */
[----:B------:R-:W-:Y:S03]  /*2cf0*/  IGMMA.64x16x32.S8.S8 R24, gdesc[UR28], R24, gsb0 ;  /* 0x006000001c1879f1 */ /* 0x000fe60008041018 */
        /* <DEDUP_REMOVED lines=71> */
[----:B------:R-:W-:Y:S05]  /*3170*/  @!P1 BRA `(.L_x_18) ;  /* 0x0000002000509947 */ /* 0x000fea0003800000 */
[----:B------:R-:W-:Y:S02]  /*3180*/  UIADD3 UR5, UR39, 0x1, URZ ;  /* 0x0000000127057890 */ /* 0x000fe4000fffe03f */
[----:B------:R-:W-:Y:S02]  /*3190*/  IMAD.U32 R3, RZ, RZ, UR39 ;  /* 0x00000027ff037e24 */ /* 0x000fe4000f8e00ff */
[----:B------:R-:W-:-:S04]  /*31a0*/  UISETP.NE.AND UP0, UPT, UR5, 0x2, UPT ;  /* 0x000000020500788c */ /* 0x000fc8000bf05270 */
[----:B------:R-:W-:Y:S02]  /*31b0*/  USEL UR6, URZ, 0x1, UP0 ;  /* 0x000000013f067887 */ /* 0x000fe40008000000 */
[----:B------:R-:W-:Y:S02]  /*31c0*/  USEL UR5, UR5, URZ, UP0 ;  /* 0x0000003f05057287 */ /* 0x000fe40008000000 */
[----:B------:R-:W-:-:S06]  /*31d0*/  ULOP3.LUT UR6, UR38, UR6, URZ, 0x3c, !UPT ;  /* 0x0000000626067292 */ /* 0x000fcc000f8e3c3f */
[----:B------:R-:W-:-:S07]  /*31e0*/  IMAD.U32 R7, RZ, RZ, UR6 ;  /* 0x00000006ff077e24 */ /* 0x000fce000f8e00ff */
.L_x_25:
[----:B------:R-:W-:Y:S05]  /*31f0*/  @!P0 BRA `(.L_x_19) ;  /* 0x0000000000048947 */ /* 0x000fea0003800000 */
[----:B------:R-:W-:Y:S01]  /*3200*/  BPT.TRAP 0x1 ;  /* 0x000000040000795c */ /* 0x000fe20000300000 */
.L_x_19:
[----:B------:R-:W3:Y:S01]  /*3210*/  S2UR UR7, SR_CgaCtaId ;  /* 0x00000000000779c3 */ /* 0x000ee20000008800 */
[----:B------:R-:W-:Y:S01]  /*3220*/  UMOV UR6, 0x400 ;  /* 0x0000040000067882 */ /* 0x000fe20000000000 */
[----:B01----:R-:W-:Y:S01]  /*3230*/  IMAD.U32 R5, RZ, RZ, UR5 ;  /* 0x00000005ff057e24 */ /* 0x003fe2000f8e00ff */
[----:B------:R-:W-:Y:S01]  /*3240*/  SHF.L.U32 R4, R7, 0x1f, RZ ;  /* 0x0000001f07047819 */ /* 0x000fe200000006ff */
[----:B---3--:R-:W-:-:S06]  /*3250*/  ULEA UR6, UR7, UR6, 0x18 ;  /* 0x0000000607067291 */ /* 0x008fcc000f8ec03f */
[----:B------:R-:W-:-:S04]  /*3260*/  IMAD.U32 R6, RZ, RZ, UR6 ;  /* 0x00000006ff067e24 */ /* 0x000fc8000f8e00ff */
[----:B------:R-:W-:-:S04]  /*3270*/  IMAD R5, R5, 0x8, R6 ;  /* 0x0000000805057824 */ /* 0x000fc800078e0206 */
[----:B------:R0:W1:Y:S01]  /*3280*/  SYNCS.PHASECHK.TRANS64.TRYWAIT P1, [R5+URZ], R4 ;  /* 0x00000004050075a7 */ /* 0x000062000802017f */
[----:B------:R-:W-:Y:S05]  /*3290*/  @!P0 BRA `(.L_x_20) ;  /* 0x0000000000048947 */ /* 0x000fea0003800000 */
[----:B------:R-:W-:Y:S01]  /*32a0*/  BPT.TRAP 0x1 ;  /* 0x000000040000795c */ /* 0x000fe20000300000 */
.L_x_20:
[----:B-1----:R-:W-:Y:S05]  /*32b0*/  @P1 BRA `(.L_x_21) ;  /* 0x0000000000081947 */ /* 0x002fea0003800000 */
[----:B------:R-:W1:Y:S02]  /*32c0*/  SYNCS.PHASECHK.TRANS64.TRYWAIT P1, [R5+URZ], R4 ;  /* 0x00000004050075a7 */ /* 0x000e64000802017f */
[----:B-1----:R-:W-:Y:S05]  /*32d0*/  @!P1 BRA `(.L_x_22) ;  /* 0x00000080001c9947 */ /* 0x002fea0003800000 */
.L_x_21:
[----:B------:R-:W-:Y:S01]  /*32e0*/  ULEA UR6, UR5, UR41, 0xc ;  /* 0x0000002905067291 */ /* 0x000fe2000f8e603f */
[----:B------:R-:W-:Y:S01]  /*32f0*/  WARPGROUP.ARRIVE ;  /* 0x00000000000079c5 */ /* 0x000fe20000000000 */
[----:B------:R-:W-:Y:S01]  /*3300*/  UIMAD UR8, UR5, 0x500, UR4 ;  /* 0x00000500050878a4 */ /* 0x000fe2000f8e0204 */
[----:B------:R-:W-:Y:S01]  /*3310*/  UMOV UR13, 0x40000040 ;  /* 0x40000040000d7882 */ /* 0x000fe20000000000 */
[----:B------:R-:W-:Y:S02]  /*3320*/  UMOV UR15, 0x40000040 ;  /* 0x40000040000f7882 */ /* 0x000fe40000000000 */
[----:B------:R-:W-:Y:S01]  /*3330*/  UIADD3 UR18, UR8, 0x80, URZ ;  /* 0x0000008008127890 */ /* 0x000fe2000fffe03f */
[----:B------:R-:W-:Y:S02]  /*3340*/  UMOV UR12, UR6 ;  /* 0x00000006000c7c82 */ /* 0x000fe40008000000 */
[----:B------:R-:W-:Y:S01]  /*3350*/  UMOV UR14, UR8 ;  /* 0x00000008000e7c82 */ /* 0x000fe20008000000 */
[----:B------:R-:W-:Y:S01]  /*3360*/  UMOV UR16, UR12 ;  /* 0x0000000c00107c82 */ /* 0x000fe20008000000 */
[----:B------:R-:W-:Y:S01]  /*3370*/  IGMMA.64x16x32.S8.S8 R96, gdesc[UR12], R96, gsb0 ;  /* 0x006000000c6079f1 */ /* 0x000fe20008041060 */
[----:B------:R-:W-:Y:S01]  /*3380*/  UMOV UR17, UR13 ;  /* 0x0000000d00117c82 */ /* 0x000fe20008000000 */
[----:B------:R-:W-:Y:S01]  /*3390*/  UMOV UR19, 0x40000040 ;  /* 0x4000004000137882 */ /* 0x000fe20000000000 */
[----:B------:R-:W-:Y:S01]  /*33a0*/  UIADD3 UR22, UR8, 0x100, URZ ;  /* 0x0000010008167890 */ /* 0x000fe2000fffe03f */
[----:B------:R-:W-:Y:S01]  /*33b0*/  UMOV UR20, UR12 ;  /* 0x0000000c00147c82 */ /* 0x000fe20008000000 */
        /* <DEDUP_REMOVED lines=10> */
[----:B------:R-:W-:-:S02]  /*3460*/  UIADD3 UR7, UR6, 0x400, URZ ;  /* 0x0000040006077890 */ /* 0x000fc4000fffe03f */
[----:B------:R-:W-:Y:S01]  /*3470*/  UIADD3 UR12, UR6, 0x2, URZ ;  /* 0x00000002060c7890 */ /* 0x000fe2000fffe03f */
[----:B------:R-:W-:Y:S01]  /*3480*/  UMOV UR13, 0x40000040 ;  /* 0x40000040000d7882 */ /* 0x000fe20000000000 */
[----:B------:R-:W-:Y:S01]  /*3490*/  UIADD3 UR10, UR8, 0x386, URZ ;  /* 0x00000386080a7890 */ /* 0x000fe2000fffe03f */
        /* <DEDUP_REMOVED lines=25> */
[----:B------:R-:W-:Y:S01]  /*3630*/  UMOV UR30, UR14 ;  /* 0x0000000e001e7c82 */ /* 0x000fe20008000000 */
[----:B------:R-:W-:Y:S01]  /*3640*/  UMOV UR31, UR15 ;  /* 0x0000000f001f7c82 */ /* 0x000fe20008000000 */
[----:B------:R-:W-:Y:S01]  /*3650*/  UIADD3 UR14, UR8, 0x2, URZ ;  /* 0x00000002080e7890 */ /* 0x000fe2000fffe03f */
[----:B------:R-:W-:Y:S01]  /*3660*/  UMOV UR15, 0x40000040 ;  /* 0x40000040000f7882 */ /* 0x000fe20000000000 */
[----:B------:R-:W-:Y:S02]  /*3670*/  WARPGROUP.DEPBAR.LE gsb0, 0x0 ;  /* 0x00008000000079c5 */ /* 0x000fe40000010000 */
[----:B------:R-:W-:-:S06]  /*3680*/  WARPGROUP.ARRIVE ;  /* 0x00000000000079c5 */ /* 0x000fcc0000000000 */
[----:B------:R-:W-:Y:S01]  /*3690*/  IGMMA.64x16x32.S8.S8 R40, gdesc[UR24], R40, gsb0 ;  /* 0x00600000182879f1 */ /* 0x000fe20008041028 */
[----:B------:R-:W-:Y:S01]  /*36a0*/  UIADD3 UR26, UR8, 0x182, URZ ;  /* 0x00000182081a7890 */ /* 0x000fe2000fffe03f */
[----:B------:R-:W-:Y:S01]  /*36b0*/  UMOV UR24, UR12 ;  /* 0x0000000c00187c82 */ /* 0x000fe20008000000 */
[----:B------:R-:W-:Y:S01]  /*36c0*/  UMOV UR25, UR13 ;  /* 0x0000000d00197c82 */ /* 0x000fe20008000000 */
        /* <DEDUP_REMOVED lines=428> */
[----:B------:R-:W-:Y:S01]  /*5190*/  BPT.TRAP 0x1 ;  /* 0x000000040000795c */ /* 0x000fe20000300000 */
.L_x_23:
[----:B01----:R-:W-:Y:S01]  /*51a0*/  IMAD R4, R3, 0x8, R6 ;  /* 0x0000000803047824 */ /* 0x003fe200078e0206 */
[----:B------:R-:W-:-:S03]  /*51b0*/  ISETP.GT.U32.AND P1, PT, R19, 0x1, PT ;  /* 0x000000011300780c */ /* 0x000fc60003f24070 */
[----:B------:R-:W-:-:S05]  /*51c0*/  VIADD R4, R4, 0x10 ;  /* 0x0000001004047836 */ /* 0x000fca0000000000 */
[----:B------:R-:W-:-:S04]  /*51d0*/  PRMT R4, RZ, 0x654, R4 ;  /* 0x00000654ff047816 */ /* 0x000fc80000000004 */
[----:B------:R0:W-:Y:S01]  /*51e0*/  SYNCS.ARRIVE.TRANS64.RED.A1T0 RZ, [R4+URZ], RZ ;  /* 0x000000ff04ff79a7 */ /* 0x0001e2000810043f */
[----:B------:R-:W-:Y:S05]  /*51f0*/  @P1 BRA `(.L_x_24) ;  /* 0x0000000000041947 */ /* 0x000fea0003800000 */
[----:B------:R-:W-:Y:S01]  /*5200*/  BPT.TRAP 0x1 ;  /* 0x000000040000795c */ /* 0x000fe20000300000 */
.L_x_24:
[----:B------:R-:W-:Y:S01]  /*5210*/  UIADD3 UR5, UR5, 0x1, URZ ;  /* 0x0000000105057890 */ /* 0x000fe2000fffe03f */
[C---:B------:R-:W-:Y:S01]  /*5220*/  ISETP.GT.AND P2, PT, R0.reuse, 0x1, PT ;  /* 0x000000010000780c */ /* 0x040fe20003f44270 */
[----:B------:R-:W-:Y:S02]  /*5230*/  VIADD R3, R3, 0x1 ;  /* 0x0000000103037836 */ /* 0x000fe40000000000 */
[----:B------:R-:W-:Y:S01]  /*5240*/  UISETP.NE.AND UP0, UPT, UR5, 0x2, UPT ;  /* 0x000000020500788c */ /* 0x000fe2000bf05270 */
[----:B------:R-:W-:Y:S02]  /*5250*/  VIADD R0, R0, 0xffffffff ;  /* 0xffffffff00007836 */ /* 0x000fe40000000000 */
[C---:B------:R-:W-:Y:S01]  /*5260*/  ISETP.NE.AND P1, PT, R3.reuse, 0x2, PT ;  /* 0x000000020300780c */ /* 0x040fe20003f25270 */
[----:B------:R-:W-:Y:S02]  /*5270*/  USEL UR6, URZ, 0x1, UP0 ;  /* 0x000000013f067887 */ /* 0x000fe40008000000 */
[----:B------:R-:W-:Y:S01]  /*5280*/  USEL UR5, UR5, URZ, UP0 ;  /* 0x0000003f05057287 */ /* 0x000fe20008000000 */
[----:B------:R-:W-:-:S03]  /*5290*/  SEL R3, R3, RZ, P1 ;  /* 0x000000ff03037207 */ /* 0x000fc60000800000 */
[----:B------:R-:W-:Y:S01]  /*52a0*/  LOP3.LUT R7, R7, UR6, RZ, 0x3c, !PT ;  /* 0x0000000607077c12 */ /* 0x000fe2000f8e3cff */
[----:B------:R-:W-:Y:S07]  /*52b0*/  @P2 BRA `(.L_x_25) ;  /* 0xffffffdc00cc2947 */ /* 0x000fee000383ffff */
.L_x_18:
[----:B------:R-:W3:Y:S02]  /*52c0*/  LDC R0, c[0x0][0x28c] ;  /* 0x0000a300ff007b82 */ /* 0x000ee40000000800 */
[----:B---3--:R-:W-:-:S13]  /*52d0*/  ISETP.GE.AND P1, PT, R0, 0x1, PT ;  /* 0x000000010000780c */ /* 0x008fda0003f26270 */
[----:B------:R-:W-:Y:S05]  /*52e0*/  @!P1 BRA `(.L_x_26) ;  /* 0x0000000000389947 */ /* 0x000fea0003800000 */
[----:B------:R-:W-:Y:S05]  /*52f0*/  @!P0 BRA `(.L_x_27) ;  /* 0x0000000000048947 */ /* 0x000fea0003800000 */
[----:B------:R-:W-:Y:S01]  /*5300*/  BPT.TRAP 0x1 ;  /* 0x000000040000795c */ /* 0x000fe20000300000 */
.L_x_27:
[----:B------:R-:W-:Y:S01]  /*5310*/  UISETP.LT.AND UP0, UPT, UR40, 0x1, UPT ;  /* 0x000000012800788c */ /* 0x000fe2000bf01270 */
[----:B------:R-:W-:-:S03]  /*5320*/  ISETP.GT.U32.AND P0, PT, R19, 0x1, PT ;  /* 0x000000011300780c */ /* 0x000fc60003f04070 */
[----:B------:R-:W-:-:S04]  /*5330*/  USEL UR4, UR40, 0x1, UP0 ;  /* 0x0000000128047887 */ /* 0x000fc80008000000 */
[----:B------:R-:W-:-:S04]  /*5340*/  UIADD3 UR4, UR39, UR40, -UR4 ;  /* 0x0000002827047290 */ /* 0x000fc8000fffe804 */
[----:B------:R-:W-:-:S04]  /*5350*/  USHF.L.U32 UR4, UR4, 0x3, URZ ;  /* 0x0000000304047899 */ /* 0x000fc8000800063f */
[----:B------:R-:W-:-:S06]  /*5360*/  ULOP3.LUT UR4, UR4, 0x8, URZ, 0xc0, !UPT ;  /* 0x0000000804047892 */ /* 0x000fcc000f8ec03f */
[----:B------:R-:W-:-:S05]  /*5370*/  IMAD.U32 R3, RZ, RZ, UR4 ;  /* 0x00000004ff037e24 */ /* 0x000fca000f8e00ff */
[----:B------:R-:W-:-:S04]  /*5380*/  IADD3 R0, R6, 0x10, R3 ;  /* 0x0000001006007810 */ /* 0x000fc80007ffe003 */
[----:B------:R-:W-:-:S04]  /*5390*/  PRMT R0, RZ, 0x654, R0 ;  /* 0x00000654ff007816 */ /* 0x000fc80000000000 */
[----:B------:R3:W-:Y:S01]  /*53a0*/  SYNCS.ARRIVE.TRANS64.RED.A1T0 RZ, [R0+URZ], RZ ;  /* 0x000000ff00ff79a7 */ /* 0x0007e2000810043f */
[----:B------:R-:W-:Y:S05]  /*53b0*/  @P0 BRA `(.L_x_26) ;  /* 0x0000000000040947 */ /* 0x000fea0003800000 */
[----:B------:R-:W-:Y:S01]  /*53c0*/  BPT.TRAP 0x1 ;  /* 0x000000040000795c */ /* 0x000fe20000300000 */
.L_x_26:
[----:B------:R-:W4:Y:S01]  /*53d0*/  LDC R7, c[0x0][0x288] ;  /* 0x0000a200ff077b82 */ /* 0x000f220000000800 */
[--C-:B---3--:R-:W-:Y:S01]  /*53e0*/  SHF.R.U32.HI R0, RZ, 0x7, R18.reuse ;  /* 0x00000007ff007819 */ /* 0x108fe20000011612 */
[----:B------:R-:W-:Y:S01]  /*53f0*/  UIADD3 UR39, UR40, UR39, URZ ;  /* 0x0000002728277290 */ /* 0x000fe2000fffe03f */
[----:B01----:R-:W-:Y:S01]  /*5400*/  LOP3.LUT R4, R18, 0x60, RZ, 0xc0, !PT ;  /* 0x0000006012047812 */ /* 0x003fe200078ec0ff */
[----:B------:R-:W-:Y:S01]  /*5410*/  IMAD R107, R107, 0x50, RZ ;  /* 0x000000506b6b7824 */ /* 0x000fe200078e02ff */
[----:B------:R-:W-:Y:S01]  /*5420*/  LOP3.LUT R0, R0, 0x1, RZ, 0xc0, !PT ;  /* 0x0000000100007812 */ /* 0x000fe200078ec0ff */
[----:B------:R-:W-:Y:S01]  /*5430*/  USHF.R.U32.HI UR4, URZ, 0x1, UR39 ;  /* 0x000000013f047899 */ /* 0x000fe20008011627 */
[----:B------:R-:W-:Y:S01]  /*5440*/  SHF.R.U32.HI R3, RZ, 0x2, R18 ;  /* 0x00000002ff037819 */ /* 0x000fe20000011612 */
[----:B------:R-:W-:Y:S01]  /*5450*/  IMAD.SHL.U32 R12, R18, 0x2, RZ ;  /* 0x00000002120c7824 */ /* 0x000fe200078e00ff */
[----:B------:R-:W-:Y:S01]  /*5460*/  SHF.R.U32.HI R6, RZ, 0x1, R4 ;  /* 0x00000001ff067819 */ /* 0x000fe20000011604 */
[----:B------:R-:W-:Y:S01]  /*5470*/  IMAD.SHL.U32 R4, R0, 0x40, RZ ;  /* 0x0000004000047824 */ /* 0x000fe200078e00ff */
[----:B------:R-:W-:Y:S01]  /*5480*/  LOP3.LUT R3, R3, 0x7, RZ, 0xc0, !PT ;  /* 0x0000000703037812 */ /* 0x000fe200078ec0ff */
[----:B------:R-:W-:Y:S01]  /*5490*/  ULOP3.LUT UR4, UR4, 0x1, URZ, 0xc0, !UPT ;  /* 0x0000000104047892 */ /* 0x000fe2000f8ec03f */
[----:B------:R-:W-:Y:S01]  /*54a0*/  SHF.R.S32.HI R14, RZ, 0x1f, R22 ;  /* 0x0000001fff0e7819 */ /* 0x000fe20000011416 */
[----:B------:R-:W-:Y:S01]  /*54b0*/  ULDC UR8, c[0x0][0x284] ;  /* 0x0000a10000087ab9 */ /* 0x000fe20000000800 */
[--C-:B------:R-:W-:Y:S01]  /*54c0*/  IADD3 R5, RZ, -R6, -R3.reuse ;  /* 0x80000006ff057210 */ /* 0x100fe20007ffe803 */
[----:B------:R-:W-:Y:S01]  /*54d0*/  UISETP.GT.U32.AND UP1, UPT, UR39, 0x1, UPT ;  /* 0x000000012700788c */ /* 0x000fe2000bf24070 */
[----:B------:R-:W-:Y:S01]  /*54e0*/  LOP3.LUT R3, R4, 0x40, R3, 0xe2, !PT ;  /* 0x0000004004037812 */ /* 0x000fe200078ee203 */
[----:B------:R-:W-:Y:S01]  /*54f0*/  UISETP.NE.U32.AND UP0, UPT, UR4, 0x1, UPT ;  /* 0x000000010400788c */ /* 0x000fe2000bf05070 */
[----:B------:R-:W-:Y:S01]  /*5500*/  LOP3.LUT R4, R18, 0x3, RZ, 0xc0, !PT ;  /* 0x0000000312047812 */ /* 0x000fe200078ec0ff */
[----:B------:R-:W-:Y:S01]  /*5510*/  ULDC.64 UR6, c[0x0][0x5d0] ;  /* 0x0001740000067ab9 */ /* 0x000fe20000000a00 */
[C---:B------:R-:W-:Y:S01]  /*5520*/  LOP3.LUT R12, R107.reuse, 0x6, R12, 0xf8, !PT ;  /* 0x000000066b0c7812 */ /* 0x040fe200078ef80c */
[----:B------:R-:W-:Y:S01]  /*5530*/  UISETP.LT.U32.AND UP1, UPT, UR40, 0x2, UP1 ;  /* 0x000000022800788c */ /* 0x000fe20008f21070 */
[----:B------:R-:W-:Y:S01]  /*5540*/  IMAD R0, R0, -0x40, R5 ;  /* 0xffffffc000007824 */ /* 0x000fe200078e0205 */
[----:B----4-:R-:W-:Y:S01]  /*5550*/  ISETP.GE.AND P0, PT, R107, R7, PT ;  /* 0x000000076b00720c */ /* 0x010fe20003f06270 */
[----:B------:R-:W-:Y:S01]  /*5560*/  IMAD R8, R4, -0x2, R7 ;  /* 0xfffffffe04087824 */ /* 0x000fe200078e0207 */
[----:B------:R-:W-:Y:S01]  /*5570*/  UISETP.GT.U32.AND UP0, UPT, UR40, 0x1, !UP0 ;  /* 0x000000012800788c */ /* 0x000fe2000c704070 */
[----:B------:R-:W-:Y:S01]  /*5580*/  IMAD.SHL.U32 R7, R106, 0x100, RZ ;  /* 0x000001006a077824 */ /* 0x000fe200078e00ff */
[----:B------:R-:W-:Y:S01]  /*5590*/  SHF.R.S32.HI R13, RZ, 0x1f, R12 ;  /* 0x0000001fff0d7819 */ /* 0x000fe2000001140c */
[----:B------:R-:W-:Y:S01]  /*55a0*/  IMAD R5, R14, UR6, RZ ;  /* 0x000000060e057c24 */ /* 0x000fe2000f8e02ff */
[----:B------:R-:W-:Y:S01]  /*55b0*/  USEL UR5, URZ, 0x1, !UP1 ;  /* 0x000000013f057887 */ /* 0x000fe2000c800000 */
[----:B------:R-:W-:Y:S01]  /*55c0*/  IMAD.WIDE R20, R106, 0x100, RZ ;  /* 0x000001006a147825 */ /* 0x000fe200078e02ff */
[C---:B------:R-:W-:Y:S01]  /*55d0*/  ISETP.GE.OR P0, PT, R7.reuse, UR8, P0 ;  /* 0x0000000807007c0c */ /* 0x040fe20008706670 */
[----:B------:R-:W-:Y:S01]  /*55e0*/  USEL UR4, URZ, 0x1, !UP0 ;  /* 0x000000013f047887 */ /* 0x000fe2000c000000 */
[----:B------:R-:W-:Y:S01]  /*55f0*/  IADD3 R112, -R7, UR8, R0 ;  /* 0x0000000807707c10 */ /* 0x000fe2000fffe100 */
[C---:B------:R-:W-:Y:S01]  /*5600*/  IMAD R9, R22.reuse, UR7, R5 ;  /* 0x0000000716097c24 */ /* 0x040fe2000f8e0205 */
[----:B------:R-:W-:Y:S01]  /*5610*/  ULOP3.LUT UR39, UR39, 0x1, URZ, 0xc0, !UPT ;  /* 0x0000000127277892 */ /* 0x000fe2000f8ec03f */
[----:B------:R-:W-:Y:S01]  /*5620*/  IMAD.WIDE.U32 R4, R22, UR6, R12 ;  /* 0x0000000616047c25 */ /* 0x000fe2000f8e000c */
[----:B------:R-:W-:Y:S01]  /*5630*/  ULOP3.LUT UR38, UR4, UR38, UR5, 0x96, !UPT ;  /* 0x0000002604267292 */ /* 0x000fe2000f8e9605 */
[----:B------:R-:W-:-:S02]  /*5640*/  LOP3.LUT R121, R20, R3, R6, 0xfe, !PT ;  /* 0x0000000314797212 */ /* 0x000fc400078efe06 */
[----:B------:R-:W-:Y:S02]  /*5650*/  IMAD.IADD R5, R5, 0x1, R9 ;  /* 0x0000000105057824 */ /* 0x000fe400078e0209 */
[----:B------:R-:W-:Y:S02]  /*5660*/  IMAD.IADD R3, R8, 0x1, -R107 ;  /* 0x0000000108037824 */ /* 0x000fe400078e0a6b */
[----:B------:R-:W-:Y:S01]  /*5670*/  IMAD.MOV.U32 R0, RZ, RZ, -0x1 ;  /* 0xffffffffff007424 */ /* 0x000fe200078e00ff */
[----:B------:R-:W-:Y:S06]  /*5680*/  @P0 BRA `(.L_x_28) ;  /* 0x0000003c00f80947 */ /* 0x000fec0003800000 */
[----:B------:R-:W0:Y:S01]  /*5690*/  LDC.64 R10, c[0x0][0x5c8] ;  /* 0x00017200ff0a7b82 */ /* 0x000e220000000a00 */
[----:B------:R-:W-:Y:S01]  /*56a0*/  ULDC.64 UR4, c[0x0][0x5c0] ;  /* 0x0001700000047ab9 */ /* 0x000fe20000000a00 */
[----:B------:R-:W-:Y:S01]  /*56b0*/  BSSY B0, `(.L_x_28) ;  /* 0x00003fb000007945 */ /* 0x000fe20003800000 */
[-C--:B0-----:R-:W-:Y:S01]  /*56c0*/  IMAD R6, R21, R10.reuse, RZ ;  /* 0x0000000a15067224 */ /* 0x081fe200078e02ff */
[----:B------:R-:W-:Y:S01]  /*56d0*/  SHF.L.U64.HI R15, R10, 0x3, R11 ;  /* 0x000000030a0f7819 */ /* 0x000fe2000001020b */
[----:B------:R-:W-:-:S04]  /*56e0*/  IMAD.WIDE.U32 R4, R121, R10, R4 ;  /* 0x0000000a79047225 */ /* 0x000fc800078e0004 */
[----:B------:R-:W-:Y:S01]  /*56f0*/  IMAD R7, R121, R11, R6 ;  /* 0x0000000b79077224 */ /* 0x000fe200078e0206 */
[----:B------:R-:W-:Y:S01]  /*5700*/  IADD3 R4, P0, R4, UR4, RZ ;  /* 0x0000000404047c10 */ /* 0x000fe2000ff1e0ff */
[----:B------:R-:W-:Y:S02]  /*5710*/  IMAD.SHL.U32 R9, R10, 0x8, RZ ;  /* 0x000000080a097824 */ /* 0x000fe400078e00ff */
[----:B------:R-:W-:Y:S02]  /*5720*/  IMAD.IADD R7, R5, 0x1, R7 ;  /* 0x0000000105077824 */ /* 0x000fe400078e0207 */
[----:B------:R-:W-:Y:S01]  /*5730*/  IMAD R107, R11, 0x78, RZ ;  /* 0x000000780b6b7824 */ /* 0x000fe200078e02ff */
[----:B------:R-:W-:Y:S02]  /*5740*/  IADD3 R6, P1, R9, R4, RZ ;  /* 0x0000000409067210 */ /* 0x000fe40007f3e0ff */
[----:B------:R-:W-:Y:S02]  /*5750*/  IADD3.X R5, R7, UR5, RZ, P0, !PT ;  /* 0x0000000507057c10 */ /* 0x000fe400087fe4ff */
[----:B-----5:R-:W-:-:S03]  /*5760*/  ISETP.NE.AND P0, PT, R104, RZ, PT ;  /* 0x000000ff6800720c */ /* 0x020fc60003f05270 */
[----:B------:R-:W-:Y:S02]  /*5770*/  IMAD.X R7, R15, 0x1, R5, P1 ;  /* 0x000000010f077824 */ /* 0x000fe400008e0605 */
[----:B------:R-:W-:-:S04]  /*5780*/  IMAD.WIDE.U32 R10, R10, 0x78, R6 ;  /* 0x000000780a0a7825 */ /* 0x000fc800078e0006 */
[----:B------:R-:W-:Y:S01]  /*5790*/  IMAD.IADD R11, R11, 0x1, R107 ;  /* 0x000000010b0b7824 */ /* 0x000fe200078e026b */
[----:B------:R-:W-:-:S05]  /*57a0*/  IADD3 R8, P1, R9, R10, RZ ;  /* 0x0000000a09087210 */ /* 0x000fca0007f3e0ff */
[----:B------:R-:W-:Y:S01]  /*57b0*/  IMAD.X R9, R15, 0x1, R11, P1 ;  /* 0x000000010f097824 */ /* 0x000fe200008e060b */
[----:B------:R-:W-:Y:S07]  /*57c0*/  @!P0 BRA `(.L_x_29) ;  /* 0x0000002c00d48947 */ /* 0x000fee0003800000 */
[----:B------:R-:W0:Y:S01]  /*57d0*/  LDC.64 R116, c[0x0][0x5b0] ;  /* 0x00016c00ff747b82 */ /* 0x000e220000000a00 */
[----:B------:R-:W-:Y:S01]  /*57e0*/  ULDC.64 UR4, c[0x0][0x5b8] ;  /* 0x00016e0000047ab9 */ /* 0x000fe20000000a00 */
[----:B------:R-:W-:Y:S01]  /*57f0*/  ISETP.GE.AND P3, PT, R112, 0x1, PT ;  /* 0x000000017000780c */ /* 0x000fe20003f66270 */
[----:B------:R-:W-:Y:S01]  /*5800*/  IMAD R15, R14, UR4, RZ ;  /* 0x000000040e0f7c24 */ /* 0x000fe2000f8e02ff */
[----:B------:R-:W-:Y:S01]  /*5810*/  BSSY B1, `(.L_x_30) ;  /* 0x000000e000017945 */ /* 0x000fe20003800000 */
[C---:B------:R-:W-:Y:S01]  /*5820*/  IMAD.WIDE.U32 R110, R22.reuse, UR4, R12 ;  /* 0x00000004166e7c25 */ /* 0x040fe2000f8e000c */
[----:B------:R-:W-:Y:S02]  /*5830*/  ISETP.LT.OR P1, PT, R3, 0x1, !P3 ;  /* 0x000000010300780c */ /* 0x000fe40005f21670 */
[----:B------:R-:W1:Y:S01]  /*5840*/  LDC.64 R118, c[0x0][0x5a8] ;  /* 0x00016a00ff767b82 */ /* 0x000e620000000a00 */
[----:B------:R-:W-:Y:S02]  /*5850*/  IMAD R15, R22, UR5, R15 ;  /* 0x00000005160f7c24 */ /* 0x000fe4000f8e020f */
[----:B------:R-:W-:-:S02]  /*5860*/  IMAD.MOV.U32 R106, RZ, RZ, R110 ;  /* 0x000000ffff6a7224 */ /* 0x000fc400078e006e */
[----:B------:R-:W-:Y:S02]  /*5870*/  IMAD.IADD R107, R111, 0x1, R15 ;  /* 0x000000016f6b7824 */ /* 0x000fe400078e020f */
[-C--:B0-----:R-:W-:Y:S02]  /*5880*/  IMAD R14, R21, R116.reuse, RZ ;  /* 0x00000074150e7224 */ /* 0x081fe400078e02ff */
[----:B------:R-:W-:-:S04]  /*5890*/  IMAD.WIDE.U32 R12, R121, R116, R106 ;  /* 0x00000074790c7225 */ /* 0x000fc800078e006a */
[----:B------:R-:W-:Y:S01]  /*58a0*/  IMAD R115, R121, R117, R14 ;  /* 0x0000007579737224 */ /* 0x000fe200078e020e */
[----:B-1----:R-:W-:-:S04]  /*58b0*/  IADD3 R12, P0, R12, R118, RZ ;  /* 0x000000760c0c7210 */ /* 0x002fc80007f1e0ff */
[----:B------:R-:W-:Y:S01]  /*58c0*/  IADD3.X R13, R119, R13, R115, P0, !PT ;  /* 0x0000000d770d7210 */ /* 0x000fe200007fe473 */
[----:B------:R-:W-:Y:S08]  /*58d0*/  @P1 BRA `(.L_x_31) ;  /* 0x0000000000041947 */ /* 0x000ff00003800000 */
[----:B--2---:R0:W5:Y:S02]  /*58e0*/  LDG.E.U8 R105, desc[UR36][R12.64] ;  /* 0x000000240c697981 */ /* 0x004164000c1e1100 */
.L_x_31:
[----:B------:R-:W-:Y:S05]  /*58f0*/  BSYNC B1 ;  /* 0x0000000000017941 */ /* 0x000fea0003800000 */
.L_x_30:
[----:B-----5:R-:W-:Y:S01]  /*5900*/  LOP3.LUT R14, R105, 0xffff, RZ, 0xc0, !PT ;  /* 0x0000ffff690e7812 */ /* 0x020fe200078ec0ff */
[----:B------:R-:W-:Y:S01]  /*5910*/  IMAD.SHL.U32 R108, R116, 0x8, RZ ;  /* 0x00000008746c7824 */ /* 0x000fe200078e00ff */
[----:B------:R-:W-:Y:S01]  /*5920*/  ISETP.LT.OR P4, PT, R3, 0x2, !P3 ;  /* 0x000000020300780c */ /* 0x000fe20005f81670 */
[----:B------:R-:W-:Y:S01]  /*5930*/  BSSY B1, `(.L_x_32) ;  /* 0x000000b000017945 */ /* 0x000fe20003800000 */
[----:B------:R-:W-:Y:S02]  /*5940*/  PRMT R15, R14, 0x8880, RZ ;  /* 0x000088800e0f7816 */ /* 0x000fe400000000ff */
[----:B------:R-:W-:-:S03]  /*5950*/  SHF.L.U64.HI R109, R116, 0x3, R117 ;  /* 0x00000003746d7819 */ /* 0x000fc60000010275 */
[----:B------:R-:W-:Y:S02]  /*5960*/  IMAD R22, R15, R104, RZ ;  /* 0x000000680f167224 */ /* 0x000fe400078e02ff */
[----:B------:R-:W-:-:S04]  /*5970*/  IMAD.WIDE.U32 R14, R121, R116, R108 ;  /* 0x00000074790e7225 */ /* 0x000fc800078e006c */
[----:B------:R-:W-:-:S05]  /*5980*/  @!P1 IMAD R113, R96, R23, R22 ;  /* 0x0000001760719224 */ /* 0x000fca00078e0216 */
[----:B------:R1:W-:Y:S01]  /*5990*/  @!P1 STG.E.U8 desc[UR36][R4.64], R113 ;  /* 0x0000007104009986 */ /* 0x0003e2000c101124 */
[----:B------:R-:W-:Y:S05]  /*59a0*/  @P4 BRA `(.L_x_33) ;  /* 0x00000000000c4947 */ /* 0x000fea0003800000 */
[----:B--2---:R-:W1:Y:S02]  /*59b0*/  LDG.E.U8 R105, desc[UR36][R12.64+0x1] ;  /* 0x000001240c697981 */ /* 0x004e64000c1e1100 */
[----:B-1----:R-:W-:-:S05]  /*59c0*/  PRMT R113, R105, 0x8880, RZ ;  /* 0x0000888069717816 */ /* 0x002fca00000000ff */
[----:B------:R-:W-:-:S07]  /*59d0*/  IMAD R22, R113, R104, RZ ;  /* 0x0000006871167224 */ /* 0x000fce00078e02ff */
.L_x_33:
[----:B------:R-:W-:Y:S05]  /*59e0*/  BSYNC B1 ;  /* 0x0000000000017941 */ /* 0x000fea0003800000 */
.L_x_32:
[----:B------:R-:W-:Y:S01]  /*59f0*/  @!P4 IMAD R97, R97, R23, R22 ;  /* 0x000000176161c224 */ /* 0x000fe200078e0216 */
[----:B------:R-:W-:Y:S01]  /*5a00*/  ISETP.GE.AND P0, PT, R112, 0x9, PT ;  /* 0x000000097000780c */ /* 0x000fe20003f06270 */
[----:B------:R-:W-:Y:S01]  /*5a10*/  IMAD.IADD R15, R115, 0x1, R15 ;  /* 0x00000001730f7824 */ /* 0x000fe200078e020f */
[----:B------:R-:W-:Y:S01]  /*5a20*/  IADD3 R14, P1, P2, R110, R118, R14 ;  /* 0x000000766e0e7210 */ /* 0x000fe20007a3e00e */
[----:B------:R-:W-:Y:S01]  /*5a30*/  BSSY B1, `(.L_x_34) ;  /* 0x000000b000017945 */ /* 0x000fe20003800000 */
[----:B------:R3:W-:Y:S01]  /*5a40*/  @!P4 STG.E.U8 desc[UR36][R4.64+0x1], R97 ;  /* 0x000001610400c986 */ /* 0x0007e2000c101124 */
[----:B------:R-:W-:Y:S02]  /*5a50*/  ISETP.LT.OR P4, PT, R3, 0x1, !P0 ;  /* 0x000000010300780c */ /* 0x000fe40004781670 */
[----:B------:R-:W-:Y:S02]  /*5a60*/  IADD3.X R15, R107, R119, R15, P1, P2 ;  /* 0x000000776b0f7210 */ /* 0x000fe40000fe440f */
[----:B------:R-:W-:-:S02]  /*5a70*/  IADD3 R121, P5, R121, 0x80, RZ ;  /* 0x0000008079797810 */ /* 0x000fc40007fbe0ff */
[C---:B------:R-:W-:Y:S02]  /*5a80*/  ISETP.LT.OR P1, PT, R3.reuse, 0x2, !P0 ;  /* 0x000000020300780c */ /* 0x040fe40004721670 */
[----:B------:R-:W-:-:S05]  /*5a90*/  ISETP.LT.OR P2, PT, R3, 0x9, !P3 ;  /* 0x000000090300780c */ /* 0x000fca0005f41670 */
[----:B---3--:R-:W-:Y:S08]  /*5aa0*/  @P4 BRA `(.L_x_35) ;  /* 0x00000000000c4947 */ /* 0x008ff00003800000 */
[----:B--2---:R-:W2:Y:S02]  /*5ab0*/  LDG.E.U8 R105, desc[UR36][R14.64] ;  /* 0x000000240e697981 */ /* 0x004ea4000c1e1100 */
[----:B--2---:R-:W-:-:S05]  /*5ac0*/  PRMT R97, R105, 0x8880, RZ ;  /* 0x0000888069617816 */ /* 0x004fca00000000ff */
[----:B------:R-:W-:-:S07]  /*5ad0*/  IMAD R22, R97, R104, RZ ;  /* 0x0000006861167224 */ /* 0x000fce00078e02ff */
.L_x_35:
[----:B------:R-:W-:Y:S05]  /*5ae0*/  BSYNC B1 ;  /* 0x0000000000017941 */ /* 0x000fea0003800000 */
.L_x_34:
[----:B------:R-:W-:Y:S01]  /*5af0*/  @!P4 IMAD R97, R98, R23, R22 ;  /* 0x000000176261c224 */ /* 0x000fe200078e0216 */
[----:B------:R-:W-:Y:S04]  /*5b00*/  BSSY B1, `(.L_x_36) ;  /* 0x0000006000017945 */ /* 0x000fe80003800000 */
[----:B------:R3:W-:Y:S01]  /*5b10*/  @!P4 STG.E.U8 desc[UR36][R6.64], R97 ;  /* 0x000000610600c986 */ /* 0x0007e2000c101124 */
[----:B------:R-:W-:Y:S05]  /*5b20*/  @P1 BRA `(.L_x_37) ;  /* 0x00000000000c1947 */ /* 0x000fea0003800000 */
[----:B--2---:R-:W3:Y:S02]  /*5b30*/  LDG.E.U8 R105, desc[UR36][R14.64+0x1] ;  /* 0x000001240e697981 */ /* 0x004ee4000c1e1100 */
[----:B---3--:R-:W-:-:S05]  /*5b40*/  PRMT R97, R105, 0x8880, RZ ;  /* 0x0000888069617816 */ /* 0x008fca00000000ff */
[----:B------:R-:W-:-:S07]  /*5b50*/  IMAD R22, R97, R104, RZ ;  /* 0x0000006861167224 */ /* 0x000fce00078e02ff */
.L_x_37:
[----:B------:R-:W-:Y:S05]  /*5b60*/  BSYNC B1 ;  /* 0x0000000000017941 */ /* 0x000fea0003800000 */
.L_x_36:
[----:B------:R-:W-:Y:S01]  /*5b70*/  @!P1 IMAD R99, R99, R23, R22 ;  /* 0x0000001763639224 */ /* 0x000fe200078e0216 */
[----:B------:R-:W-:Y:S04]  /*5b80*/  BSSY B1, `(.L_x_38) ;  /* 0x0000006000017945 */ /* 0x000fe80003800000 */
[----:B------:R4:W-:Y:S01]  /*5b90*/  @!P1 STG.E.U8 desc[UR36][R6.64+0x1], R99 ;  /* 0x0000016306009986 */ /* 0x0009e2000c101124 */
[----:B------:R-:W-:Y:S05]  /*5ba0*/  @P2 BRA `(.L_x_39) ;  /* 0x00000000000c2947 */ /* 0x000fea0003800000 */
[----:B--2---:R-:W3:Y:S02]  /*5bb0*/  LDG.E.U8 R105, desc[UR36][R12.64+0x8] ;  /* 0x000008240c697981 */ /* 0x004ee4000c1e1100 */
[----:B---3--:R-:W-:-:S05]  /*5bc0*/  PRMT R97, R105, 0x8880, RZ ;  /* 0x0000888069617816 */ /* 0x008fca00000000ff */
[----:B------:R-:W-:-:S07]  /*5bd0*/  IMAD R22, R97, R104, RZ ;  /* 0x0000006861167224 */ /* 0x000fce00078e02ff */
.L_x_39:
[----:B------:R-:W-:Y:S05]  /*5be0*/  BSYNC B1 ;  /* 0x0000000000017941 */ /* 0x000fea0003800000 */
.L_x_38:
[----:B------:R-:W-:Y:S01]  /*5bf0*/  ISETP.LT.OR P1, PT, R3, 0xa, !P3 ;  /* 0x0000000a0300780c */ /* 0x000fe20005f21670 */
[----:B----4-:R-:W-:Y:S01]  /*5c00*/  @!P2 IMAD R99, R100, R23, R22 ;  /* 0x000000176463a224 */ /* 0x010fe200078e0216 */
[----:B------:R-:W-:Y:S01]  /*5c10*/  BSSY B1, `(.L_x_40) ;  /* 0x000000b000017945 */ /* 0x000fe20003800000 */
[----:B---3--:R-:W-:-:S03]  /*5c20*/  IMAD.WIDE.U32 R96, R121, R116, R106 ;  /* 0x0000007479607225 */ /* 0x008fc600078e006a */
[----:B------:R3:W-:Y:S01]  /*5c30*/  @!P2 STG.E.U8 desc[UR36][R4.64+0x8], R99 ;  /* 0x000008630400a986 */ /* 0x0007e2000c101124 */
[----:B------:R-:W-:Y:S01]  /*5c40*/  IMAD.X R21, RZ, RZ, R21, P5 ;  /* 0x000000ffff157224 */ /* 0x000fe200028e0615 */
[C---:B------:R-:W-:Y:S02]  /*5c50*/  ISETP.LT.OR P5, PT, R3.reuse, 0x9, !P0 ;  /* 0x000000090300780c */ /* 0x040fe400047a1670 */
[----:B------:R-:W-:Y:S02]  /*5c60*/  ISETP.LT.OR P2, PT, R3, 0xa, !P0 ;  /* 0x0000000a0300780c */ /* 0x000fe40004741670 */
[----:B------:R-:W-:Y:S01]  /*5c70*/  IADD3 R20, P4, R96, R118, RZ ;  /* 0x0000007660147210 */ /* 0x000fe20007f9e0ff */
[----:B------:R-:W-:-:S12]  /*5c80*/  @P1 BRA `(.L_x_41) ;  /* 0x00000000000c1947 */ /* 0x000fd80003800000 */
[----:B--2---:R-:W3:Y:S02]  /*5c90*/  LDG.E.U8 R105, desc[UR36][R12.64+0x9] ;  /* 0x000009240c697981 */ /* 0x004ee4000c1e1100 */
[----:B---3--:R-:W-:-:S05]  /*5ca0*/  PRMT R99, R105, 0x8880, RZ ;  /* 0x0000888069637816 */ /* 0x008fca00000000ff */
[----:B------:R-:W-:-:S07]  /*5cb0*/  IMAD R22, R99, R104, RZ ;  /* 0x0000006863167224 */ /* 0x000fce00078e02ff */
.L_x_41:
[----:B------:R-:W-:Y:S05]  /*5cc0*/  BSYNC B1 ;  /* 0x0000000000017941 */ /* 0x000fea0003800000 */
.L_x_40:
[----:B------:R-:W-:Y:S01]  /*5cd0*/  @!P1 IMAD R101, R101, R23, R22 ;  /* 0x0000001765659224 */ /* 0x000fe200078e0216 */
[----:B------:R-:W-:Y:S01]  /*5ce0*/  BSSY B1, `(.L_x_42) ;  /* 0x0000007000017945 */ /* 0x000fe20003800000 */
[----:B------:R-:W-:-:S03]  /*5cf0*/  IMAD R98, R21, R116, RZ ;  /* 0x0000007415627224 */ /* 0x000fc600078e02ff */
[----:B------:R4:W-:Y:S01]  /*5d00*/  @!P1 STG.E.U8 desc[UR36][R4.64+0x9], R101 ;  /* 0x0000096504009986 */ /* 0x0009e2000c101124 */
[----:B------:R-:W-:Y:S05]  /*5d10*/  @P5 BRA `(.L_x_43) ;  /* 0x00000000000c5947 */ /* 0x000fea0003800000 */
[----:B--2---:R-:W3:Y:S02]  /*5d20*/  LDG.E.U8 R105, desc[UR36][R14.64+0x8] ;  /* 0x000008240e697981 */ /* 0x004ee4000c1e1100 */
[----:B---3--:R-:W-:-:S05]  /*5d30*/  PRMT R99, R105, 0x8880, RZ ;  /* 0x0000888069637816 */ /* 0x008fca00000000ff */
[----:B------:R-:W-:-:S07]  /*5d40*/  IMAD R22, R99, R104, RZ ;  /* 0x0000006863167224 */ /* 0x000fce00078e02ff */
.L_x_43:
[----:B------:R-:W-:Y:S05]  /*5d50*/  BSYNC B1 ;  /* 0x0000000000017941 */ /* 0x000fea0003800000 */
.L_x_42:
[----:B---3--:R-:W-:Y:S01]  /*5d60*/  @!P5 IMAD R99, R102, R23, R22 ;  /* 0x000000176663d224 */ /* 0x008fe200078e0216 */
[----:B------:R-:W-:Y:S01]  /*5d70*/  BSSY B1, `(.L_x_44) ;  /* 0x0000007000017945 */ /* 0x000fe20003800000 */
[----:B----4-:R-:W-:-:S03]  /*5d80*/  IMAD R101, R121, R117, R98 ;  /* 0x0000007579657224 */ /* 0x010fc600078e0262 */
[----:B------:R3:W-:Y:S01]  /*5d90*/  @!P5 STG.E.U8 desc[UR36][R6.64+0x8], R99 ;  /* 0x000008630600d986 */ /* 0x0007e2000c101124 */
[----:B------:R-:W-:Y:S05]  /*5da0*/  @P2 BRA `(.L_x_45) ;  /* 0x00000000000c2947 */ /* 0x000fea0003800000 */
[----:B--2---:R-:W3:Y:S02]  /*5db0*/  LDG.E.U8 R105, desc[UR36][R14.64+0x9] ;  /* 0x000009240e697981 */ /* 0x004ee4000c1e1100 */
[----:B---3--:R-:W-:-:S05]  /*5dc0*/  PRMT R99, R105, 0x8880, RZ ;  /* 0x0000888069637816 */ /* 0x008fca00000000ff */
[----:B------:R-:W-:-:S07]  /*5dd0*/  IMAD R22, R99, R104, RZ ;  /* 0x0000006863167224 */ /* 0x000fce00078e02ff */
.L_x_45:
[----:B------:R-:W-:Y:S05]  /*5de0*/  BSYNC B1 ;  /* 0x0000000000017941 */ /* 0x000fea0003800000 */
.L_x_44:
[----:B------:R-:W-:Y:S01]  /*5df0*/  ISETP.GE.AND P1, PT, R112, 0x81, PT ;  /* 0x000000817000780c */ /* 0x000fe20003f26270 */
[----:B------:R-:W-:Y:S01]  /*5e00*/  @!P2 IMAD R103, R103, R23, R22 ;  /* 0x000000176767a224 */ /* 0x000fe200078e0216 */
[----:B------:R-:W-:Y:S01]  /*5e10*/  IADD3.X R21, R119, R97, R101, P4, !PT ;  /* 0x0000006177157210 */ /* 0x000fe200027fe465 */
[----:B------:R-:W-:Y:S01]  /*5e20*/  IMAD.WIDE.U32 R108, R121, R116, R108 ;  /* 0x00000074796c7225 */ /* 0x000fe200078e006c */
[----:B------:R-:W-:Y:S01]  /*5e30*/  ISETP.LT.OR P4, PT, R3, 0x1, !P1 ;  /* 0x000000010300780c */ /* 0x000fe20004f81670 */
[----:B------:R-:W-:Y:S01]  /*5e40*/  BSSY B1, `(.L_x_46) ;  /* 0x0000008000017945 */ /* 0x000fe20003800000 */
[----:B------:R4:W-:Y:S01]  /*5e50*/  @!P2 STG.E.U8 desc[UR36][R6.64+0x9], R103 ;  /* 0x000009670600a986 */ /* 0x0009e2000c101124 */
[----:B------:R-:W-:Y:S01]  /*5e60*/  IADD3 R96, P2, P5, R110, R118, R108 ;  /* 0x000000766e607210 */ /* 0x000fe20007d5e06c */
[----:B------:R-:W-:-:S09]  /*5e70*/  IMAD.IADD R108, R101, 0x1, R109 ;  /* 0x00000001656c7824 */ /* 0x000fd200078e026d */
[----:B------:R-:W-:Y:S05]  /*5e80*/  @P4 BRA `(.L_x_47) ;  /* 0x00000000000c4947 */ /* 0x000fea0003800000 */
[----:B--2---:R-:W3:Y:S02]  /*5e90*/  LDG.E.U8 R105, desc[UR36][R20.64] ;  /* 0x0000002414697981 */ /* 0x004ee4000c1e1100 */
[----:B---3--:R-:W-:-:S05]  /*5ea0*/  PRMT R99, R105, 0x8880, RZ ;  /* 0x0000888069637816 */ /* 0x008fca00000000ff */
[----:B------:R-:W-:-:S07]  /*5eb0*/  IMAD R22, R99, R104, RZ ;  /* 0x0000006863167224 */ /* 0x000fce00078e02ff */
.L_x_47:
[----:B------:R-:W-:Y:S05]  /*5ec0*/  BSYNC B1 ;  /* 0x0000000000017941 */ /* 0x000fea0003800000 */
.L_x_46:
[----:B---3--:R-:W-:Y:S01]  /*5ed0*/  @!P4 IMAD R99, R88, R23, R22 ;  /* 0x000000175863c224 */ /* 0x008fe200078e0216 */
[----:B------:R-:W-:Y:S01]  /*5ee0*/  IADD3.X R97, R107, R119, R108, P2, P5 ;  /* 0x000000776b617210 */ /* 0x000fe200017ea46c */
[----:B------:R-:W-:Y:S01]  /*5ef0*/  BSSY B1, `(.L_x_48) ;  /* 0x0000009000017945 */ /* 0x000fe20003800000 */
[----:B------:R-:W-:Y:S02]  /*5f00*/  ISETP.GE.AND P2, PT, R112, 0x89, PT ;  /* 0x000000897000780c */ /* 0x000fe40003f46270 */
[----:B------:R3:W-:Y:S01]  /*5f10*/  @!P4 STG.E.U8 desc[UR36][R10.64], R99 ;  /* 0x000000630a00c986 */ /* 0x0007e2000c101124 */
[C---:B------:R-:W-:Y:S02]  /*5f20*/  ISETP.LT.OR P4, PT, R3.reuse, 0x2, !P1 ;  /* 0x000000020300780c */ /* 0x040fe40004f81670 */
[----:B------:R-:W-:-:S11]  /*5f30*/  ISETP.LT.OR P5, PT, R3, 0x1, !P2 ;  /* 0x000000010300780c */ /* 0x000fd600057a1670 */
[----:B---3--:R-:W-:Y:S05]  /*5f40*/  @P4 BRA `(.L_x_49) ;  /* 0x00000000000c4947 */ /* 0x008fea0003800000 */
[----:B--2---:R-:W2:Y:S02]  /*5f50*/  LDG.E.U8 R105, desc[UR36][R20.64+0x1] ;  /* 0x0000012414697981 */ /* 0x004ea4000c1e1100 */
[----:B--2---:R-:W-:-:S05]  /*5f60*/  PRMT R99, R105, 0x8880, RZ ;  /* 0x0000888069637816 */ /* 0x004fca00000000ff */
[----:B------:R-:W-:-:S07]  /*5f70*/  IMAD R22, R99, R104, RZ ;  /* 0x0000006863167224 */ /* 0x000fce00078e02ff */
.L_x_49:
[----:B------:R-:W-:Y:S05]  /*5f80*/  BSYNC B1 ;  /* 0x0000000000017941 */ /* 0x000fea0003800000 */
.L_x_48:
[----:B------:R-:W-:Y:S01]  /*5f90*/  @!P4 IMAD R89, R89, R23, R22 ;  /* 0x000000175959c224 */ /* 0x000fe200078e0216 */
[----:B------:R-:W-:Y:S04]  /*5fa0*/  BSSY B1, `(.L_x_50) ;  /* 0x0000006000017945 */ /* 0x000fe80003800000 */
[----:B------:R3:W-:Y:S01]  /*5fb0*/  @!P4 STG.E.U8 desc[UR36][R10.64+0x1], R89 ;  /* 0x000001590a00c986 */ /* 0x0007e2000c101124 */
[----:B------:R-:W-:Y:S05]  /*5fc0*/  @P5 BRA `(.L_x_51) ;  /* 0x00000000000c5947 */ /* 0x000fea0003800000 */
[----:B--2---:R-:W3:Y:S02]  /*5fd0*/  LDG.E.U8 R105, desc[UR36][R96.64] ;  /* 0x0000002460697981 */ /* 0x004ee4000c1e1100 */
[----:B---3--:R-:W-:-:S05]  /*5fe0*/  PRMT R89, R105, 0x8880, RZ ;  /* 0x0000888069597816 */ /* 0x008fca00000000ff */
[----:B------:R-:W-:-:S07]  /*5ff0*/  IMAD R22, R89, R104, RZ ;  /* 0x0000006859167224 */ /* 0x000fce00078e02ff */
.L_x_51:
[----:B------:R-:W-:Y:S05]  /*6000*/  BSYNC B1 ;  /* 0x0000000000017941 */ /* 0x000fea0003800000 */
.L_x_50:
[C---:B------:R-:W-:Y:S01]  /*6010*/  ISETP.LT.OR P4, PT, R3.reuse, 0x2, !P2 ;  /* 0x000000020300780c */ /* 0x040fe20005781670 */
[----:B---3--:R-:W-:Y:S01]  /*6020*/  @!P5 IMAD R89, R90, R23, R22 ;  /* 0x000000175a59d224 */ /* 0x008fe200078e0216 */
[----:B------:R-:W-:Y:S04]  /*6030*/  BSSY B1, `(.L_x_52) ;  /* 0x0000007000017945 */ /* 0x000fe80003800000 */
[----:B------:R3:W-:Y:S01]  /*6040*/  @!P5 STG.E.U8 desc[UR36][R8.64], R89 ;  /* 0x000000590800d986 */ /* 0x0007e2000c101124 */
[----:B------:R-:W-:-:S06]  /*6050*/  ISETP.LT.OR P5, PT, R3, 0x9, !P1 ;  /* 0x000000090300780c */ /* 0x000fcc0004fa1670 */
[----:B------:R-:W-:Y:S07]  /*6060*/  @P4 BRA `(.L_x_53) ;  /* 0x00000000000c4947 */ /* 0x000fee0003800000 */
[----:B--2---:R-:W3:Y:S02]  /*6070*/  LDG.E.U8 R105, desc[UR36][R96.64+0x1] ;  /* 0x0000012460697981 */ /* 0x004ee4000c1e1100 */
[----:B---3--:R-:W-:-:S05]  /*6080*/  PRMT R89, R105, 0x8880, RZ ;  /* 0x0000888069597816 */ /* 0x008fca00000000ff */
[----:B------:R-:W-:-:S07]  /*6090*/  IMAD R22, R89, R104, RZ ;  /* 0x0000006859167224 */ /* 0x000fce00078e02ff */
.L_x_53:
[----:B------:R-:W-:Y:S05]  /*60a0*/  BSYNC B1 ;  /* 0x0000000000017941 */ /* 0x000fea0003800000 */
.L_x_52:
[----:B------:R-:W-:Y:S01]  /*60b0*/  @!P4 IMAD R91, R91, R23, R22 ;  /* 0x000000175b5bc224 */ /* 0x000fe200078e0216 */
[----:B------:R-:W-:Y:S04]  /*60c0*/  BSSY B1, `(.L_x_54) ;  /* 0x0000006000017945 */ /* 0x000fe80003800000 */
[----:B------:R0:W-:Y:S01]  /*60d0*/  @!P4 STG.E.U8 desc[UR36][R8.64+0x1], R91 ;  /* 0x0000015b0800c986 */ /* 0x0001e2000c101124 */
[----:B------:R-:W-:Y:S05]  /*60e0*/  @P5 BRA `(.L_x_55) ;  /* 0x00000000000c5947 */ /* 0x000fea0003800000 */
[----:B--2---:R-:W3:Y:S02]  /*60f0*/  LDG.E.U8 R105, desc[UR36][R20.64+0x8] ;  /* 0x0000082414697981 */ /* 0x004ee4000c1e1100 */
[----:B---3--:R-:W-:-:S05]  /*6100*/  PRMT R89, R105, 0x8880, RZ ;  /* 0x0000888069597816 */ /* 0x008fca00000000ff */
[----:B------:R-:W-:-:S07]  /*6110*/  IMAD R22, R89, R104, RZ ;  /* 0x0000006859167224 */ /* 0x000fce00078e02ff */
.L_x_55:
[----:B------:R-:W-:Y:S05]  /*6120*/  BSYNC B1 ;  /* 0x0000000000017941 */ /* 0x000fea0003800000 */
.L_x_54:
        /* <DEDUP_REMOVED lines=9> */
.L_x_57:
[----:B------:R-:W-:Y:S05]  /*61c0*/  BSYNC B1 ;  /* 0x0000000000017941 */ /* 0x000fea0003800000 */
.L_x_56:
[----:B------:R-:W-:Y:S01]  /*61d0*/  @!P4 IMAD R93, R93, R23, R22 ;  /* 0x000000175d5dc224 */ /* 0x000fe200078e0216 */
[----:B------:R-:W-:Y:S04]  /*61e0*/  BSSY B1, `(.L_x_58) ;  /* 0x0000006000017945 */ /* 0x000fe80003800000 */
[----:B------:R0:W-:Y:S01]  /*61f0*/  @!P4 STG.E.U8 desc[UR36][R10.64+0x9], R93 ;  /* 0x0000095d0a00c986 */ /* 0x0001e2000c101124 */
[----:B------:R-:W-:Y:S05]  /*6200*/  @P5 BRA `(.L_x_59) ;  /* 0x00000000000c5947 */ /* 0x000fea0003800000 */
[----:B--2---:R-:W3:Y:S02]  /*6210*/  LDG.E.U8 R105, desc[UR36][R96.64+0x8] ;  /* 0x0000082460697981 */ /* 0x004ee4000c1e1100 */
[----:B---3--:R-:W-:-:S05]  /*6220*/  PRMT R89, R105, 0x8880, RZ ;  /* 0x0000888069597816 */ /* 0x008fca00000000ff */
[----:B------:R-:W-:-:S07]  /*6230*/  IMAD R22, R89, R104, RZ ;  /* 0x0000006859167224 */ /* 0x000fce00078e02ff */
.L_x_59:
[----:B------:R-:W-:Y:S05]  /*6240*/  BSYNC B1 ;  /* 0x0000000000017941 */ /* 0x000fea0003800000 */
.L_x_58:
        /* <DEDUP_REMOVED lines=9> */
.L_x_61:
[----:B------:R-:W-:Y:S05]  /*62e0*/  BSYNC B1 ;  /* 0x0000000000017941 */ /* 0x000fea0003800000 */
.L_x_60:
[----:B------:R-:W-:Y:S01]  /*62f0*/  @!P4 IMAD R95, R95, R23, R22 ;  /* 0x000000175f5fc224 */ /* 0x000fe200078e0216 */
[----:B------:R-:W-:Y:S04]  /*6300*/  BSSY B1, `(.L_x_62) ;  /* 0x0000006000017945 */ /* 0x000fe80003800000 */
[----:B------:R0:W-:Y:S01]  /*6310*/  @!P4 STG.E.U8 desc[UR36][R8.64+0x9], R95 ;  /* 0x0000095f0800c986 */ /* 0x0001e2000c101124 */
[----:B------:R-:W-:Y:S05]  /*6320*/  @P5 BRA `(.L_x_63) ;  /* 0x00000000000c5947 */ /* 0x000fea0003800000 */
[----:B--2---:R-:W3:Y:S02]  /*6330*/  LDG.E.U8 R105, desc[UR36][R12.64+0x10] ;  /* 0x000010240c697981 */ /* 0x004ee4000c1e1100 */
[----:B---3--:R-:W-:-:S05]  /*6340*/  PRMT R89, R105, 0x8880, RZ ;  /* 0x0000888069597816 */ /* 0x008fca00000000ff */
[----:B------:R-:W-:-:S07]  /*6350*/  IMAD R22, R89, R104, RZ ;  /* 0x0000006859167224 */ /* 0x000fce00078e02ff */
.L_x_63:
[----:B------:R-:W-:Y:S05]  /*6360*/  BSYNC B1 ;  /* 0x0000000000017941 */ /* 0x000fea0003800000 */
.L_x_62:
        /* <DEDUP_REMOVED lines=9> */
.L_x_65:
[----:B------:R-:W-:Y:S05]  /*6400*/  BSYNC B1 ;  /* 0x0000000000017941 */ /* 0x000fea0003800000 */
.L_x_64:
[----:B------:R-:W-:Y:S01]  /*6410*/  @!P4 IMAD R81, R81, R23, R22 ;  /* 0x000000175151c224 */ /* 0x000fe200078e0216 */
[----:B------:R-:W-:Y:S04]  /*6420*/  BSSY B1, `(.L_x_66) ;  /* 0x0000006000017945 */ /* 0x000fe80003800000 */
[----:B------:R0:W-:Y:S01]  /*6430*/  @!P4 STG.E.U8 desc[UR36][R4.64+0x11], R81 ;  /* 0x000011510400c986 */ /* 0x0001e2000c101124 */
[----:B------:R-:W-:Y:S05]  /*6440*/  @P5 BRA `(.L_x_67) ;  /* 0x00000000000c5947 */ /* 0x000fea0003800000 */
[----:B--2---:R-:W0:Y:S02]  /*6450*/  LDG.E.U8 R105, desc[UR36][R14.64+0x10] ;  /* 0x000010240e697981 */ /* 0x004e24000c1e1100 */
[----:B0-----:R-:W-:-:S05]  /*6460*/  PRMT R81, R105, 0x8880, RZ ;  /* 0x0000888069517816 */ /* 0x001fca00000000ff */
[----:B------:R-:W-:-:S07]  /*6470*/  IMAD R22, R81, R104, RZ ;  /* 0x0000006851167224 */ /* 0x000fce00078e02ff */
.L_x_67:
[----:B------:R-:W-:Y:S05]  /*6480*/  BSYNC B1 ;  /* 0x0000000000017941 */ /* 0x000fea0003800000 */
.L_x_66:
[C---:B------:R-:W-:Y:S01]  /*6490*/  ISETP.LT.OR P4, PT, R3.reuse, 0x12, !P0 ;  /* 0x000000120300780c */ /* 0x040fe20004781670 */
[----:B0-----:R-:W-:Y:S01]  /*64a0*/  @!P5 IMAD R81, R82, R23, R22 ;  /* 0x000000175251d224 */ /* 0x001fe200078e0216 */
[----:B------:R-:W-:Y:S04]  /*64b0*/  BSSY B1, `(.L_x_68) ;  /* 0x0000007000017945 */ /* 0x000fe80003800000 */
[----:B------:R0:W-:Y:S01]  /*64c0*/  @!P5 STG.E.U8 desc[UR36][R6.64+0x10], R81 ;  /* 0x000010510600d986 */ /* 0x0001e2000c101124 */
[----:B------:R-:W-:-:S06]  /*64d0*/  ISETP.LT.OR P5, PT, R3, 0x19, !P3 ;  /* 0x000000190300780c */ /* 0x000fcc0005fa1670 */
[----:B------:R-:W-:Y:S07]  /*64e0*/  @P4 BRA `(.L_x_69) ;  /* 0x00000000000c4947 */ /* 0x000fee0003800000 */
[----:B--2---:R-:W0:Y:S02]  /*64f0*/  LDG.E.U8 R105, desc[UR36][R14.64+0x11] ;  /* 0x000011240e697981 */ /* 0x004e24000c1e1100 */
[----:B0-----:R-:W-:-:S05]  /*6500*/  PRMT R81, R105, 0x8880, RZ ;  /* 0x0000888069517816 */ /* 0x001fca00000000ff */
[----:B------:R-:W-:-:S07]  /*6510*/  IMAD R22, R81, R104, RZ ;  /* 0x0000006851167224 */ /* 0x000fce00078e02ff */
.L_x_69:
[----:B------:R-:W-:Y:S05]  /*6520*/  BSYNC B1 ;  /* 0x0000000000017941 */ /* 0x000fea0003800000 */
.L_x_68:
[----:B------:R-:W-:Y:S01]  /*6530*/  @!P4 IMAD R83, R83, R23, R22 ;  /* 0x000000175353c224 */ /* 0x000fe200078e0216 */
[----:B------:R-:W-:Y:S04]  /*6540*/  BSSY B1, `(.L_x_70) ;  /* 0x0000006000017945 */ /* 0x000fe80003800000 */
[----:B------:R0:W-:Y:S01]  /*6550*/  @!P4 STG.E.U8 desc[UR36][R6.64+0x11], R83 ;  /* 0x000011530600c986 */ /* 0x0001e2000c101124 */
[----:B------:R-:W-:Y:S05]  /*6560*/  @P5 BRA `(.L_x_71) ;  /* 0x00000000000c5947 */ /* 0x000fea0003800000 */
[----:B--2---:R-:W0:Y:S02]  /*6570*/  LDG.E.U8 R105, desc[UR36][R12.64+0x18] ;  /* 0x000018240c697981 */ /* 0x004e24000c1e1100 */
[----:B0-----:R-:W-:-:S05]  /*6580*/  PRMT R81, R105, 0x8880, RZ ;  /* 0x0000888069517816 */ /* 0x001fca00000000ff */
[----:B------:R-:W-:-:S07]  /*6590*/  IMAD R22, R81, R104, RZ ;  /* 0x0000006851167224 */ /* 0x000fce00078e02ff */
.L_x_71:
[----:B------:R-:W-:Y:S05]  /*65a0*/  BSYNC B1 ;  /* 0x0000000000017941 */ /* 0x000fea0003800000 */
.L_x_70:
        /* <DEDUP_REMOVED lines=9> */
.L_x_73:
[----:B------:R-:W-:Y:S05]  /*6640*/  BSYNC B1 ;  /* 0x0000000000017941 */ /* 0x000fea0003800000 */
.L_x_72:
[----:B------:R-:W-:Y:S01]  /*6650*/  @!P4 IMAD R85, R85, R23, R22 ;  /* 0x000000175555c224 */ /* 0x000fe200078e0216 */
[----:B------:R-:W-:Y:S04]  /*6660*/  BSSY B1, `(.L_x_74) ;  /* 0x0000006000017945 */ /* 0x000fe80003800000 */
[----:B------:R0:W-:Y:S01]  /*6670*/  @!P4 STG.E.U8 desc[UR36][R4.64+0x19], R85 ;  /* 0x000019550400c986 */ /* 0x0001e2000c101124 */
[----:B------:R-:W-:Y:S05]  /*6680*/  @P5 BRA `(.L_x_75) ;  /* 0x00000000000c5947 */ /* 0x000fea0003800000 */
[----:B--2---:R-:W0:Y:S02]  /*6690*/  LDG.E.U8 R105, desc[UR36][R14.64+0x18] ;  /* 0x000018240e697981 */ /* 0x004e24000c1e1100 */
[----:B0-----:R-:W-:-:S05]  /*66a0*/  PRMT R81, R105, 0x8880, RZ ;  /* 0x0000888069517816 */ /* 0x001fca00000000ff */
[----:B------:R-:W-:-:S07]  /*66b0*/  IMAD R22, R81, R104, RZ ;  /* 0x0000006851167224 */ /* 0x000fce00078e02ff */
.L_x_75:
[----:B------:R-:W-:Y:S05]  /*66c0*/  BSYNC B1 ;  /* 0x0000000000017941 */ /* 0x000fea0003800000 */
.L_x_74:
        /* <DEDUP_REMOVED lines=9> */
.L_x_77:
[----:B------:R-:W-:Y:S05]  /*6760*/  BSYNC B1 ;  /* 0x0000000000017941 */ /* 0x000fea0003800000 */
.L_x_76:
[----:B------:R-:W-:Y:S01]  /*6770*/  @!P4 IMAD R87, R87, R23, R22 ;  /* 0x000000175757c224 */ /* 0x000fe200078e0216 */
[----:B------:R-:W-:Y:S04]  /*6780*/  BSSY B1, `(.L_x_78) ;  /* 0x0000006000017945 */ /* 0x000fe80003800000 */
[----:B------:R0:W-:Y:S01]  /*6790*/  @!P4 STG.E.U8 desc[UR36][R6.64+0x19], R87 ;  /* 0x000019570600c986 */ /* 0x0001e2000c101124 */
[----:B------:R-:W-:Y:S05]  /*67a0*/  @P5 BRA `(.L_x_79) ;  /* 0x00000000000c5947 */ /* 0x000fea0003800000 */
[----:B--2---:R-:W0:Y:S02]  /*67b0*/  LDG.E.U8 R105, desc[UR36][R20.64+0x10] ;  /* 0x0000102414697981 */ /* 0x004e24000c1e1100 */
[----:B0-----:R-:W-:-:S05]  /*67c0*/  PRMT R81, R105, 0x8880, RZ ;  /* 0x0000888069517816 */ /* 0x001fca00000000ff */
[----:B------:R-:W-:-:S07]  /*67d0*/  IMAD R22, R81, R104, RZ ;  /* 0x0000006851167224 */ /* 0x000fce00078e02ff */
.L_x_79:
[----:B------:R-:W-:Y:S05]  /*67e0*/  BSYNC B1 ;  /* 0x0000000000017941 */ /* 0x000fea0003800000 */
.L_x_78:
        /* <DEDUP_REMOVED lines=9> */
.L_x_81:
[----:B------:R-:W-:Y:S05]  /*6880*/  BSYNC B1 ;  /* 0x0000000000017941 */ /* 0x000fea0003800000 */
.L_x_80:
[----:B------:R-:W-:Y:S01]  /*6890*/  @!P4 IMAD R73, R73, R23, R22 ;  /* 0x000000174949c224 */ /* 0x000fe200078e0216 */
[----:B------:R-:W-:Y:S04]  /*68a0*/  BSSY B1, `(.L_x_82) ;  /* 0x0000006000017945 */ /* 0x000fe80003800000 */
[----:B------:R0:W-:Y:S01]  /*68b0*/  @!P4 STG.E.U8 desc[UR36][R10.64+0x11], R73 ;  /* 0x000011490a00c986 */ /* 0x0001e2000c101124 */
[----:B------:R-:W-:Y:S05]  /*68c0*/  @P5 BRA `(.L_x_83) ;  /* 0x00000000000c5947 */ /* 0x000fea0003800000 */
[----:B--2---:R-:W0:Y:S02]  /*68d0*/  LDG.E.U8 R105, desc[UR36][R96.64+0x10] ;  /* 0x0000102460697981 */ /* 0x004e24000c1e1100 */
[----:B0-----:R-:W-:-:S05]  /*68e0*/  PRMT R73, R105, 0x8880, RZ ;  /* 0x0000888069497816 */ /* 0x001fca00000000ff */
[----:B------:R-:W-:-:S07]  /*68f0*/  IMAD R22, R73, R104, RZ ;  /* 0x0000006849167224 */ /* 0x000fce00078e02ff */
.L_x_83:
[----:B------:R-:W-:Y:S05]  /*6900*/  BSYNC B1 ;  /* 0x0000000000017941 */ /* 0x000fea0003800000 */
.L_x_82:
        /* <DEDUP_REMOVED lines=9> */
.L_x_85:
[----:B------:R-:W-:Y:S05]  /*69a0*/  BSYNC B1 ;  /* 0x0000000000017941 */ /* 0x000fea0003800000 */
.L_x_84:
[----:B------:R-:W-:Y:S01]  /*69b0*/  @!P4 IMAD R75, R75, R23, R22 ;  /* 0x000000174b4bc224 */ /* 0x000fe200078e0216 */
[----:B------:R-:W-:Y:S04]  /*69c0*/  BSSY B1, `(.L_x_86) ;  /* 0x0000006000017945 */ /* 0x000fe80003800000 */
[----:B------:R0:W-:Y:S01]  /*69d0*/  @!P4 STG.E.U8 desc[UR36][R8.64+0x11], R75 ;  /* 0x0000114b0800c986 */ /* 0x0001e2000c101124 */
[----:B------:R-:W-:Y:S05]  /*69e0*/  @P5 BRA `(.L_x_87) ;  /* 0x00000000000c5947 */ /* 0x000fea0003800000 */
[----:B--2---:R-:W0:Y:S02]  /*69f0*/  LDG.E.U8 R105, desc[UR36][R20.64+0x18] ;  /* 0x0000182414697981 */ /* 0x004e24000c1e1100 */
[----:B0-----:R-:W-:-:S05]  /*6a00*/  PRMT R73, R105, 0x8880, RZ ;  /* 0x0000888069497816 */ /* 0x001fca00000000ff */
[----:B------:R-:W-:-:S07]  /*6a10*/  IMAD R22, R73, R104, RZ ;  /* 0x0000006849167224 */ /* 0x000fce00078e02ff */
.L_x_87:
[----:B------:R-:W-:Y:S05]  /*6a20*/  BSYNC B1 ;  /* 0x0000000000017941 */ /* 0x000fea0003800000 */
.L_x_86:
        /* <DEDUP_REMOVED lines=9> */
.L_x_89:
[----:B------:R-:W-:Y:S05]  /*6ac0*/  BSYNC B1 ;  /* 0x0000000000017941 */ /* 0x000fea0003800000 */
.L_x_88:
[----:B------:R-:W-:Y:S01]  /*6ad0*/  @!P4 IMAD R77, R77, R23, R22 ;  /* 0x000000174d4dc224 */ /* 0x000fe200078e0216 */
[----:B------:R-:W-:Y:S04]  /*6ae0*/  BSSY B1, `(.L_x_90) ;  /* 0x0000006000017945 */ /* 0x000fe80003800000 */
[----:B------:R0:W-:Y:S01]  /*6af0*/  @!P4 STG.E.U8 desc[UR36][R10.64+0x19], R77 ;  /* 0x0000194d0a00c986 */ /* 0x0001e2000c101124 */
[----:B------:R-:W-:Y:S05]  /*6b00*/  @P5 BRA `(.L_x_91) ;  /* 0x00000000000c5947 */ /* 0x000fea0003800000 */
[----:B--2---:R-:W0:Y:S02]  /*6b10*/  LDG.E.U8 R105, desc[UR36][R96.64+0x18] ;  /* 0x0000182460697981 */ /* 0x004e24000c1e1100 */
[----:B0-----:R-:W-:-:S05]  /*6b20*/  PRMT R73, R105, 0x8880, RZ ;  /* 0x0000888069497816 */ /* 0x001fca00000000ff */
[----:B------:R-:W-:-:S07]  /*6b30*/  IMAD R22, R73, R104, RZ ;  /* 0x0000006849167224 */ /* 0x000fce00078e02ff */
.L_x_91:
[----:B------:R-:W-:Y:S05]  /*6b40*/  BSYNC B1 ;  /* 0x0000000000017941 */ /* 0x000fea0003800000 */
.L_x_90:
        /* <DEDUP_REMOVED lines=9> */
.L_x_93:
[----:B------:R-:W-:Y:S05]  /*6be0*/  BSYNC B1 ;  /* 0x0000000000017941 */ /* 0x000fea0003800000 */
.L_x_92:
[----:B------:R-:W-:Y:S01]  /*6bf0*/  @!P4 IMAD R79, R79, R23, R22 ;  /* 0x000000174f4fc224 */ /* 0x000fe200078e0216 */
[----:B------:R-:W-:Y:S04]  /*6c00*/  BSSY B1, `(.L_x_94) ;  /* 0x0000006000017945 */ /* 0x000fe80003800000 */
[----:B------:R0:W-:Y:S01]  /*6c10*/  @!P4 STG.E.U8 desc[UR36][R8.64+0x19], R79 ;  /* 0x0000194f0800c986 */ /* 0x0001e2000c101124 */
[----:B------:R-:W-:Y:S05]  /*6c20*/  @P5 BRA `(.L_x_95) ;  /* 0x00000000000c5947 */ /* 0x000fea0003800000 */
[----:B--2---:R-:W0:Y:S02]  /*6c30*/  LDG.E.U8 R105, desc[UR36][R12.64+0x20] ;  /* 0x000020240c697981 */ /* 0x004e24000c1e1100 */
[----:B0-----:R-:W-:-:S05]  /*6c40*/  PRMT R73, R105, 0x8880, RZ ;  /* 0x0000888069497816 */ /* 0x001fca00000000ff */
[----:B------:R-:W-:-:S07]  /*6c50*/  IMAD R22, R73, R104, RZ ;  /* 0x0000006849167224 */ /* 0x000fce00078e02ff */
.L_x_95:
[----:B------:R-:W-:Y:S05]  /*6c60*/  BSYNC B1 ;  /* 0x0000000000017941 */ /* 0x000fea0003800000 */
.L_x_94:
        /* <DEDUP_REMOVED lines=9> */
.L_x_97:
[----:B------:R-:W-:Y:S05]  /*6d00*/  BSYNC B1 ;  /* 0x0000000000017941 */ /* 0x000fea0003800000 */
.L_x_96:
[----:B------:R-:W-:Y:S01]  /*6d10*/  @!P4 IMAD R65, R65, R23, R22 ;  /* 0x000000174141c224 */ /* 0x000fe200078e0216 */
[----:B------:R-:W-:Y:S04]  /*6d20*/  BSSY B1, `(.L_x_98) ;  /* 0x0000006000017945 */ /* 0x000fe80003800000 */
[----:B------:R0:W-:Y:S01]  /*6d30*/  @!P4 STG.E.U8 desc[UR36][R4.64+0x21], R65 ;  /* 0x000021410400c986 */ /* 0x0001e2000c101124 */
[----:B------:R-:W-:Y:S05]  /*6d40*/  @P5 BRA `(.L_x_99) ;  /* 0x00000000000c5947 */ /* 0x000fea0003800000 */
[----:B--2---:R-:W0:Y:S02]  /*6d50*/  LDG.E.U8 R105, desc[UR36][R14.64+0x20] ;  /* 0x000020240e697981 */ /* 0x004e24000c1e1100 */
[----:B0-----:R-:W-:-:S05]  /*6d60*/  PRMT R65, R105, 0x8880, RZ ;  /* 0x0000888069417816 */ /* 0x001fca00000000ff */
[----:B------:R-:W-:-:S07]  /*6d70*/  IMAD R22, R65, R104, RZ ;  /* 0x0000006841167224 */ /* 0x000fce00078e02ff */
.L_x_99:
[----:B------:R-:W-:Y:S05]  /*6d80*/  BSYNC B1 ;  /* 0x0000000000017941 */ /* 0x000fea0003800000 */
.L_x_98:
        /* <DEDUP_REMOVED lines=9> */
.L_x_101:
[----:B------:R-:W-:Y:S05]  /*6e20*/  BSYNC B1 ;  /* 0x0000000000017941 */ /* 0x000fea0003800000 */
.L_x_100:
[----:B------:R-:W-:Y:S01]  /*6e30*/  @!P4 IMAD R67, R67, R23, R22 ;  /* 0x000000174343c224 */ /* 0x000fe200078e0216 */
[----:B------:R-:W-:Y:S04]  /*6e40*/  BSSY B1, `(.L_x_102) ;  /* 0x0000006000017945 */ /* 0x000fe80003800000 */
[----:B------:R0:W-:Y:S01]  /*6e50*/  @!P4 STG.E.U8 desc[UR36][R6.64+0x21], R67 ;  /* 0x000021430600c986 */ /* 0x0001e2000c101124 */
[----:B------:R-:W-:Y:S05]  /*6e60*/  @P5 BRA `(.L_x_103) ;  /* 0x00000000000c5947 */ /* 0x000fea0003800000 */
[----:B--2---:R-:W0:Y:S02]  /*6e70*/  LDG.E.U8 R105, desc[UR36][R12.64+0x28] ;  /* 0x000028240c697981 */ /* 0x004e24000c1e1100 */
[----:B0-----:R-:W-:-:S05]  /*6e80*/  PRMT R65, R105, 0x8880, RZ ;  /* 0x0000888069417816 */ /* 0x001fca00000000ff */
[----:B------:R-:W-:-:S07]  /*6e90*/  IMAD R22, R65, R104, RZ ;  /* 0x0000006841167224 */ /* 0x000fce00078e02ff */
.L_x_103:
[----:B------:R-:W-:Y:S05]  /*6ea0*/  BSYNC B1 ;  /* 0x0000000000017941 */ /* 0x000fea0003800000 */
.L_x_102:
        /* <DEDUP_REMOVED lines=9> */
.L_x_105:
[----:B------:R-:W-:Y:S05]  /*6f40*/  BSYNC B1 ;  /* 0x0000000000017941 */ /* 0x000fea0003800000 */
.L_x_104:
[----:B------:R-:W-:Y:S01]  /*6f50*/  @!P4 IMAD R69, R69, R23, R22 ;  /* 0x000000174545c224 */ /* 0x000fe200078e0216 */
[----:B------:R-:W-:Y:S04]  /*6f60*/  BSSY B1, `(.L_x_106) ;  /* 0x0000006000017945 */ /* 0x000fe80003800000 */
[----:B------:R0:W-:Y:S01]  /*6f70*/  @!P4 STG.E.U8 desc[UR36][R4.64+0x29], R69 ;  /* 0x000029450400c986 */ /* 0x0001e2000c101124 */
[----:B------:R-:W-:Y:S05]  /*6f80*/  @P5 BRA `(.L_x_107) ;  /* 0x00000000000c5947 */ /* 0x000fea0003800000 */
[----:B--2---:R-:W0:Y:S02]  /*6f90*/  LDG.E.U8 R105, desc[UR36][R14.64+0x28] ;  /* 0x000028240e697981 */ /* 0x004e24000c1e1100 */
[----:B0-----:R-:W-:-:S05]  /*6fa0*/  PRMT R65, R105, 0x8880, RZ ;  /* 0x0000888069417816 */ /* 0x001fca00000000ff */
[----:B------:R-:W-:-:S07]  /*6fb0*/  IMAD R22, R65, R104, RZ ;  /* 0x0000006841167224 */ /* 0x000fce00078e02ff */
.L_x_107:
[----:B------:R-:W-:Y:S05]  /*6fc0*/  BSYNC B1 ;  /* 0x0000000000017941 */ /* 0x000fea0003800000 */
.L_x_106:
        /* <DEDUP_REMOVED lines=9> */
.L_x_109:
[----:B------:R-:W-:Y:S05]  /*7060*/  BSYNC B1 ;  /* 0x0000000000017941 */ /* 0x000fea0003800000 */
.L_x_108:
[----:B------:R-:W-:Y:S01]  /*7070*/  @!P4 IMAD R71, R71, R23, R22 ;  /* 0x000000174747c224 */ /* 0x000fe200078e0216 */
[----:B------:R-:W-:Y:S04]  /*7080*/  BSSY B1, `(.L_x_110) ;  /* 0x0000006000017945 */ /* 0x000fe80003800000 */
[----:B------:R0:W-:Y:S01]  /*7090*/  @!P4 STG.E.U8 desc[UR36][R6.64+0x29], R71 ;  /* 0x000029470600c986 */ /* 0x0001e2000c101124 */
[----:B------:R-:W-:Y:S05]  /*70a0*/  @P5 BRA `(.L_x_111) ;  /* 0x00000000000c5947 */ /* 0x000fea0003800000 */
[----:B--2---:R-:W0:Y:S02]  /*70b0*/  LDG.E.U8 R105, desc[UR36][R20.64+0x20] ;  /* 0x0000202414697981 */ /* 0x004e24000c1e1100 */
[----:B0-----:R-:W-:-:S05]  /*70c0*/  PRMT R65, R105, 0x8880, RZ ;  /* 0x0000888069417816 */ /* 0x001fca00000000ff */
[----:B------:R-:W-:-:S07]  /*70d0*/  IMAD R22, R65, R104, RZ ;  /* 0x0000006841167224 */ /* 0x000fce00078e02ff */
.L_x_111:
[----:B------:R-:W-:Y:S05]  /*70e0*/  BSYNC B1 ;  /* 0x0000000000017941 */ /* 0x000fea0003800000 */
.L_x_110:
        /* <DEDUP_REMOVED lines=9> */
.L_x_113:
[----:B------:R-:W-:Y:S05]  /*7180*/  BSYNC B1 ;  /* 0x0000000000017941 */ /* 0x000fea0003800000 */
.L_x_112:
[----:B------:R-:W-:Y:S01]  /*7190*/  @!P4 IMAD R57, R57, R23, R22 ;  /* 0x000000173939c224 */ /* 0x000fe200078e0216 */
[----:B------:R-:W-:Y:S04]  /*71a0*/  BSSY B1, `(.L_x_114) ;  /* 0x0000006000017945 */ /* 0x000fe80003800000 */
[----:B------:R0:W-:Y:S01]  /*71b0*/  @!P4 STG.E.U8 desc[UR36][R10.64+0x21], R57 ;  /* 0x000021390a00c986 */ /* 0x0001e2000c101124 */
[----:B------:R-:W-:Y:S05]  /*71c0*/  @P5 BRA `(.L_x_115) ;  /* 0x00000000000c5947 */ /* 0x000fea0003800000 */
[----:B--2---:R-:W0:Y:S02]  /*71d0*/  LDG.E.U8 R105, desc[UR36][R96.64+0x20] ;  /* 0x0000202460697981 */ /* 0x004e24000c1e1100 */
[----:B0-----:R-:W-:-:S05]  /*71e0*/  PRMT R57, R105, 0x8880, RZ ;  /* 0x0000888069397816 */ /* 0x001fca00000000ff */
[----:B------:R-:W-:-:S07]  /*71f0*/  IMAD R22, R57, R104, RZ ;  /* 0x0000006839167224 */ /* 0x000fce00078e02ff */
.L_x_115:
[----:B------:R-:W-:Y:S05]  /*7200*/  BSYNC B1 ;  /* 0x0000000000017941 */ /* 0x000fea0003800000 */
.L_x_114:
        /* <DEDUP_REMOVED lines=9> */
.L_x_117:
[----:B------:R-:W-:Y:S05]  /*72a0*/  BSYNC B1 ;  /* 0x0000000000017941 */ /* 0x000fea0003800000 */
.L_x_116:
[----:B------:R-:W-:Y:S01]  /*72b0*/  @!P4 IMAD R59, R59, R23, R22 ;  /* 0x000000173b3bc224 */ /* 0x000fe200078e0216 */
[----:B------:R-:W-:Y:S04]  /*72c0*/  BSSY B1, `(.L_x_118) ;  /* 0x0000006000017945 */ /* 0x000fe80003800000 */
[----:B------:R0:W-:Y:S01]  /*72d0*/  @!P4 STG.E.U8 desc[UR36][R8.64+0x21], R59 ;  /* 0x0000213b0800c986 */ /* 0x0001e2000c101124 */
[----:B------:R-:W-:Y:S05]  /*72e0*/  @P5 BRA `(.L_x_119) ;  /* 0x00000000000c5947 */ /* 0x000fea0003800000 */
[----:B--2---:R-:W0:Y:S02]  /*72f0*/  LDG.E.U8 R105, desc[UR36][R20.64+0x28] ;  /* 0x0000282414697981 */ /* 0x004e24000c1e1100 */
[----:B0-----:R-:W-:-:S05]  /*7300*/  PRMT R57, R105, 0x8880, RZ ;  /* 0x0000888069397816 */ /* 0x001fca00000000ff */
[----:B------:R-:W-:-:S07]  /*7310*/  IMAD R22, R57, R104, RZ ;  /* 0x0000006839167224 */ /* 0x000fce00078e02ff */
.L_x_119:
[----:B------:R-:W-:Y:S05]  /*7320*/  BSYNC B1 ;  /* 0x0000000000017941 */ /* 0x000fea0003800000 */
.L_x_118:
        /* <DEDUP_REMOVED lines=9> */
.L_x_121:
[----:B------:R-:W-:Y:S05]  /*73c0*/  BSYNC B1 ;  /* 0x0000000000017941 */ /* 0x000fea0003800000 */
.L_x_120:
[----:B------:R-:W-:Y:S01]  /*73d0*/  @!P4 IMAD R61, R61, R23, R22 ;  /* 0x000000173d3dc224 */ /* 0x000fe200078e0216 */
[----:B------:R-:W-:Y:S04]  /*73e0*/  BSSY B1, `(.L_x_122) ;  /* 0x0000006000017945 */ /* 0x000fe80003800000 */
[----:B------:R0:W-:Y:S01]  /*73f0*/  @!P4 STG.E.U8 desc[UR36][R10.64+0x29], R61 ;  /* 0x0000293d0a00c986 */ /* 0x0001e2000c101124 */
[----:B------:R-:W-:Y:S05]  /*7400*/  @P5 BRA `(.L_x_123) ;  /* 0x00000000000c5947 */ /* 0x000fea0003800000 */
[----:B--2---:R-:W0:Y:S02]  /*7410*/  LDG.E.U8 R105, desc[UR36][R96.64+0x28] ;  /* 0x0000282460697981 */ /* 0x004e24000c1e1100 */
[----:B0-----:R-:W-:-:S05]  /*7420*/  PRMT R57, R105, 0x8880, RZ ;  /* 0x0000888069397816 */ /* 0x001fca00000000ff */
[----:B------:R-:W-:-:S07]  /*7430*/  IMAD R22, R57, R104, RZ ;  /* 0x0000006839167224 */ /* 0x000fce00078e02ff */
.L_x_123:
[----:B------:R-:W-:Y:S05]  /*7440*/  BSYNC B1 ;  /* 0x0000000000017941 */ /* 0x000fea0003800000 */
.L_x_122:
        /* <DEDUP_REMOVED lines=9> */
.L_x_125:
[----:B------:R-:W-:Y:S05]  /*74e0*/  BSYNC B1 ;  /* 0x0000000000017941 */ /* 0x000fea0003800000 */
.L_x_124:
[----:B------:R-:W-:Y:S01]  /*74f0*/  @!P4 IMAD R63, R63, R23, R22 ;  /* 0x000000173f3fc224 */ /* 0x000fe200078e0216 */
[----:B------:R-:W-:Y:S04]  /*7500*/  BSSY B1, `(.L_x_126) ;  /* 0x0000006000017945 */ /* 0x000fe80003800000 */
[----:B------:R0:W-:Y:S01]  /*7510*/  @!P4 STG.E.U8 desc[UR36][R8.64+0x29], R63 ;  /* 0x0000293f0800c986 */ /* 0x0001e2000c101124 */
[----:B------:R-:W-:Y:S05]  /*7520*/  @P5 BRA `(.L_x_127) ;  /* 0x00000000000c5947 */ /* 0x000fea0003800000 */
[----:B--2---:R-:W0:Y:S02]  /*7530*/  LDG.E.U8 R105, desc[UR36][R12.64+0x30] ;  /* 0x000030240c697981 */ /* 0x004e24000c1e1100 */
[----:B0-----:R-:W-:-:S05]  /*7540*/  PRMT R57, R105, 0x8880, RZ ;  /* 0x0000888069397816 */ /* 0x001fca00000000ff */
[----:B------:R-:W-:-:S07]  /*7550*/  IMAD R22, R57, R104, RZ ;  /* 0x0000006839167224 */ /* 0x000fce00078e02ff */
.L_x_127:
[----:B------:R-:W-:Y:S05]  /*7560*/  BSYNC B1 ;  /* 0x0000000000017941 */ /* 0x000fea0003800000 */
.L_x_126:
        /* <DEDUP_REMOVED lines=9> */
.L_x_129:
[----:B------:R-:W-:Y:S05]  /*7600*/  BSYNC B1 ;  /* 0x0000000000017941 */ /* 0x000fea0003800000 */
.L_x_128:
[----:B------:R-:W-:Y:S01]  /*7610*/  @!P4 IMAD R49, R49, R23, R22 ;  /* 0x000000173131c224 */ /* 0x000fe200078e0216 */
[----:B------:R-:W-:Y:S04]  /*7620*/  BSSY B1, `(.L_x_130) ;  /* 0x0000006000017945 */ /* 0x000fe80003800000 */
[----:B------:R0:W-:Y:S01]  /*7630*/  @!P4 STG.E.U8 desc[UR36][R4.64+0x31], R49 ;  /* 0x000031310400c986 */ /* 0x0001e2000c101124 */
[----:B------:R-:W-:Y:S05]  /*7640*/  @P5 BRA `(.L_x_131) ;  /* 0x00000000000c5947 */ /* 0x000fea0003800000 */
[----:B--2---:R-:W0:Y:S02]  /*7650*/  LDG.E.U8 R105, desc[UR36][R14.64+0x30] ;  /* 0x000030240e697981 */ /* 0x004e24000c1e1100 */
[----:B0-----:R-:W-:-:S05]  /*7660*/  PRMT R49, R105, 0x8880, RZ ;  /* 0x0000888069317816 */ /* 0x001fca00000000ff */
[----:B------:R-:W-:-:S07]  /*7670*/  IMAD R22, R49, R104, RZ ;  /* 0x0000006831167224 */ /* 0x000fce00078e02ff */
.L_x_131:
[----:B------:R-:W-:Y:S05]  /*7680*/  BSYNC B1 ;  /* 0x0000000000017941 */ /* 0x000fea0003800000 */
.L_x_130:
        /* <DEDUP_REMOVED lines=9> */
.L_x_133:
[----:B------:R-:W-:Y:S05]  /*7720*/  BSYNC B1 ;  /* 0x0000000000017941 */ /* 0x000fea0003800000 */
.L_x_132:
[----:B------:R-:W-:Y:S01]  /*7730*/  @!P4 IMAD R51, R51, R23, R22 ;  /* 0x000000173333c224 */ /* 0x000fe200078e0216 */
[----:B------:R-:W-:Y:S04]  /*7740*/  BSSY B1, `(.L_x_134) ;  /* 0x0000006000017945 */ /* 0x000fe80003800000 */
[----:B------:R0:W-:Y:S01]  /*7750*/  @!P4 STG.E.U8 desc[UR36][R6.64+0x31], R51 ;  /* 0x000031330600c986 */ /* 0x0001e2000c101124 */
[----:B------:R-:W-:Y:S05]  /*7760*/  @P5 BRA `(.L_x_135) ;  /* 0x00000000000c5947 */ /* 0x000fea0003800000 */
[----:B--2---:R-:W0:Y:S02]  /*7770*/  LDG.E.U8 R105, desc[UR36][R12.64+0x38] ;  /* 0x000038240c697981 */ /* 0x004e24000c1e1100 */
[----:B0-----:R-:W-:-:S05]  /*7780*/  PRMT R49, R105, 0x8880, RZ ;  /* 0x0000888069317816 */ /* 0x001fca00000000ff */
[----:B------:R-:W-:-:S07]  /*7790*/  IMAD R22, R49, R104, RZ ;  /* 0x0000006831167224 */ /* 0x000fce00078e02ff */
.L_x_135:
[----:B------:R-:W-:Y:S05]  /*77a0*/  BSYNC B1 ;  /* 0x0000000000017941 */ /* 0x000fea0003800000 */
.L_x_134:
        /* <DEDUP_REMOVED lines=9> */
.L_x_137:
[----:B------:R-:W-:Y:S05]  /*7840*/  BSYNC B1 ;  /* 0x0000000000017941 */ /* 0x000fea0003800000 */
.L_x_136:
[----:B------:R-:W-:Y:S01]  /*7850*/  @!P4 IMAD R53, R53, R23, R22 ;  /* 0x000000173535c224 */ /* 0x000fe200078e0216 */
[----:B------:R-:W-:Y:S04]  /*7860*/  BSSY B1, `(.L_x_138) ;  /* 0x0000006000017945 */ /* 0x000fe80003800000 */
[----:B------:R0:W-:Y:S01]  /*7870*/  @!P4 STG.E.U8 desc[UR36][R4.64+0x39], R53 ;  /* 0x000039350400c986 */ /* 0x0001e2000c101124 */
[----:B------:R-:W-:Y:S05]  /*7880*/  @P5 BRA `(.L_x_139) ;  /* 0x00000000000c5947 */ /* 0x000fea0003800000 */
[----:B--2---:R-:W0:Y:S02]  /*7890*/  LDG.E.U8 R105, desc[UR36][R14.64+0x38] ;  /* 0x000038240e697981 */ /* 0x004e24000c1e1100 */
[----:B0-----:R-:W-:-:S05]  /*78a0*/  PRMT R49, R105, 0x8880, RZ ;  /* 0x0000888069317816 */ /* 0x001fca00000000ff */
[----:B------:R-:W-:-:S07]  /*78b0*/  IMAD R22, R49, R104, RZ ;  /* 0x0000006831167224 */ /* 0x000fce00078e02ff */
.L_x_139:
[----:B------:R-:W-:Y:S05]  /*78c0*/  BSYNC B1 ;  /* 0x0000000000017941 */ /* 0x000fea0003800000 */
.L_x_138:
        /* <DEDUP_REMOVED lines=9> */
.L_x_141:
[----:B------:R-:W-:Y:S05]  /*7960*/  BSYNC B1 ;  /* 0x0000000000017941 */ /* 0x000fea0003800000 */
.L_x_140:
[----:B------:R-:W-:Y:S01]  /*7970*/  @!P4 IMAD R55, R55, R23, R22 ;  /* 0x000000173737c224 */ /* 0x000fe200078e0216 */
[----:B------:R-:W-:Y:S04]  /*7980*/  BSSY B1, `(.L_x_142) ;  /* 0x0000006000017945 */ /* 0x000fe80003800000 */
[----:B------:R0:W-:Y:S01]  /*7990*/  @!P4 STG.E.U8 desc[UR36][R6.64+0x39], R55 ;  /* 0x000039370600c986 */ /* 0x0001e2000c101124 */
[----:B------:R-:W-:Y:S05]  /*79a0*/  @P5 BRA `(.L_x_143) ;  /* 0x00000000000c5947 */ /* 0x000fea0003800000 */
[----:B--2---:R-:W0:Y:S02]  /*79b0*/  LDG.E.U8 R105, desc[UR36][R20.64+0x30] ;  /* 0x0000302414697981 */ /* 0x004e24000c1e1100 */
[----:B0-----:R-:W-:-:S05]  /*79c0*/  PRMT R49, R105, 0x8880, RZ ;  /* 0x0000888069317816 */ /* 0x001fca00000000ff */
[----:B------:R-:W-:-:S07]  /*79d0*/  IMAD R22, R49, R104, RZ ;  /* 0x0000006831167224 */ /* 0x000fce00078e02ff */
.L_x_143:
[----:B------:R-:W-:Y:S05]  /*79e0*/  BSYNC B1 ;  /* 0x0000000000017941 */ /* 0x000fea0003800000 */
.L_x_142:
        /* <DEDUP_REMOVED lines=9> */
.L_x_145:
[----:B------:R-:W-:Y:S05]  /*7a80*/  BSYNC B1 ;  /* 0x0000000000017941 */ /* 0x000fea0003800000 */
.L_x_144:
[----:B------:R-:W-:Y:S01]  /*7a90*/  @!P4 IMAD R41, R41, R23, R22 ;  /* 0x000000172929c224 */ /* 0x000fe200078e0216 */
[----:B------:R-:W-:Y:S04]  /*7aa0*/  BSSY B1, `(.L_x_146) ;  /* 0x0000006000017945 */ /* 0x000fe80003800000 */
[----:B------:R0:W-:Y:S01]  /*7ab0*/  @!P4 STG.E.U8 desc[UR36][R10.64+0x31], R41 ;  /* 0x000031290a00c986 */ /* 0x0001e2000c101124 */
[----:B------:R-:W-:Y:S05]  /*7ac0*/  @P5 BRA `(.L_x_147) ;  /* 0x00000000000c5947 */ /* 0x000fea0003800000 */
[----:B--2---:R-:W0:Y:S02]  /*7ad0*/  LDG.E.U8 R105, desc[UR36][R96.64+0x30] ;  /* 0x0000302460697981 */ /* 0x004e24000c1e1100 */
[----:B0-----:R-:W-:-:S05]  /*7ae0*/  PRMT R41, R105, 0x8880, RZ ;  /* 0x0000888069297816 */ /* 0x001fca00000000ff */
[----:B------:R-:W-:-:S07]  /*7af0*/  IMAD R22, R41, R104, RZ ;  /* 0x0000006829167224 */ /* 0x000fce00078e02ff */
.L_x_147:
[----:B------:R-:W-:Y:S05]  /*7b00*/  BSYNC B1 ;  /* 0x0000000000017941 */ /* 0x000fea0003800000 */
.L_x_146:
        /* <DEDUP_REMOVED lines=9> */
.L_x_149:
[----:B------:R-:W-:Y:S05]  /*7ba0*/  BSYNC B1 ;  /* 0x0000000000017941 */ /* 0x000fea0003800000 */
.L_x_148:
[----:B------:R-:W-:Y:S01]  /*7bb0*/  @!P4 IMAD R43, R43, R23, R22 ;  /* 0x000000172b2bc224 */ /* 0x000fe200078e0216 */
[----:B------:R-:W-:Y:S04]  /*7bc0*/  BSSY B1, `(.L_x_150) ;  /* 0x0000006000017945 */ /* 0x000fe80003800000 */
[----:B------:R0:W-:Y:S01]  /*7bd0*/  @!P4 STG.E.U8 desc[UR36][R8.64+0x31], R43 ;  /* 0x0000312b0800c986 */ /* 0x0001e2000c101124 */
[----:B------:R-:W-:Y:S05]  /*7be0*/  @P5 BRA `(.L_x_151) ;  /* 0x00000000000c5947 */ /* 0x000fea0003800000 */
[----:B--2---:R-:W0:Y:S02]  /*7bf0*/  LDG.E.U8 R105, desc[UR36][R20.64+0x38] ;  /* 0x0000382414697981 */ /* 0x004e24000c1e1100 */
[----:B0-----:R-:W-:-:S05]  /*7c00*/  PRMT R41, R105, 0x8880, RZ ;  /* 0x0000888069297816 */ /* 0x001fca00000000ff */
[----:B------:R-:W-:-:S07]  /*7c10*/  IMAD R22, R41, R104, RZ ;  /* 0x0000006829167224 */ /* 0x000fce00078e02ff */
.L_x_151:
[----:B------:R-:W-:Y:S05]  /*7c20*/  BSYNC B1 ;  /* 0x0000000000017941 */ /* 0x000fea0003800000 */
.L_x_150:
        /* <DEDUP_REMOVED lines=9> */
.L_x_153:
[----:B------:R-:W-:Y:S05]  /*7cc0*/  BSYNC B1 ;  /* 0x0000000000017941 */ /* 0x000fea0003800000 */
.L_x_152:
[----:B------:R-:W-:Y:S01]  /*7cd0*/  @!P4 IMAD R45, R45, R23, R22 ;  /* 0x000000172d2dc224 */ /* 0x000fe200078e0216 */
[----:B------:R-:W-:Y:S04]  /*7ce0*/  BSSY B1, `(.L_x_154) ;  /* 0x0000006000017945 */ /* 0x000fe80003800000 */
[----:B------:R0:W-:Y:S01]  /*7cf0*/  @!P4 STG.E.U8 desc[UR36][R10.64+0x39], R45 ;  /* 0x0000392d0a00c986 */ /* 0x0001e2000c101124 */
[----:B------:R-:W-:Y:S05]  /*7d00*/  @P5 BRA `(.L_x_155) ;  /* 0x00000000000c5947 */ /* 0x000fea0003800000 */
[----:B--2---:R-:W0:Y:S02]  /*7d10*/  LDG.E.U8 R105, desc[UR36][R96.64+0x38] ;  /* 0x0000382460697981 */ /* 0x004e24000c1e1100 */
[----:B0-----:R-:W-:-:S05]  /*7d20*/  PRMT R41, R105, 0x8880, RZ ;  /* 0x0000888069297816 */ /* 0x001fca00000000ff */
[----:B------:R-:W-:-:S07]  /*7d30*/  IMAD R22, R41, R104, RZ ;  /* 0x0000006829167224 */ /* 0x000fce00078e02ff */
.L_x_155:
[----:B------:R-:W-:Y:S05]  /*7d40*/  BSYNC B1 ;  /* 0x0000000000017941 */ /* 0x000fea0003800000 */
.L_x_154:
        /* <DEDUP_REMOVED lines=9> */
.L_x_157:
[----:B------:R-:W-:Y:S05]  /*7de0*/  BSYNC B1 ;  /* 0x0000000000017941 */ /* 0x000fea0003800000 */
.L_x_156:
[----:B------:R-:W-:Y:S01]  /*7df0*/  @!P4 IMAD R47, R47, R23, R22 ;  /* 0x000000172f2fc224 */ /* 0x000fe200078e0216 */
[----:B------:R-:W-:Y:S04]  /*7e00*/  BSSY B1, `(.L_x_158) ;  /* 0x0000006000017945 */ /* 0x000fe80003800000 */
[----:B------:R0:W-:Y:S01]  /*7e10*/  @!P4 STG.E.U8 desc[UR36][R8.64+0x39], R47 ;  /* 0x0000392f0800c986 */ /* 0x0001e2000c101124 */
[----:B------:R-:W-:Y:S05]  /*7e20*/  @P5 BRA `(.L_x_159) ;  /* 0x00000000000c5947 */ /* 0x000fea0003800000 */
[----:B--2---:R-:W0:Y:S02]  /*7e30*/  LDG.E.U8 R105, desc[UR36][R12.64+0x40] ;  /* 0x000040240c697981 */ /* 0x004e24000c1e1100 */
[----:B0-----:R-:W-:-:S05]  /*7e40*/  PRMT R41, R105, 0x8880, RZ ;  /* 0x0000888069297816 */ /* 0x001fca00000000ff */
[----:B------:R-:W-:-:S07]  /*7e50*/  IMAD R22, R41, R104, RZ ;  /* 0x0000006829167224 */ /* 0x000fce00078e02ff */
.L_x_159:
[----:B------:R-:W-:Y:S05]  /*7e60*/  BSYNC B1 ;  /* 0x0000000000017941 */ /* 0x000fea0003800000 */
.L_x_158:
        /* <DEDUP_REMOVED lines=9> */
.L_x_161:
[----:B------:R-:W-:Y:S05]  /*7f00*/  BSYNC B1 ;  /* 0x0000000000017941 */ /* 0x000fea0003800000 */
.L_x_160:
[----:B------:R-:W-:Y:S01]  /*7f10*/  @!P4 IMAD R33, R33, R23, R22 ;  /* 0x000000172121c224 */ /* 0x000fe200078e0216 */
[----:B------:R-:W-:Y:S04]  /*7f20*/  BSSY B1, `(.L_x_162) ;  /* 0x0000006000017945 */ /* 0x000fe80003800000 */
[----:B------:R0:W-:Y:S01]  /*7f30*/  @!P4 STG.E.U8 desc[UR36][R4.64+0x41], R33 ;  /* 0x000041210400c986 */ /* 0x0001e2000c101124 */
[----:B------:R-:W-:Y:S05]  /*7f40*/  @P5 BRA `(.L_x_163) ;  /* 0x00000000000c5947 */ /* 0x000fea0003800000 */
[----:B--2---:R-:W0:Y:S02]  /*7f50*/  LDG.E.U8 R105, desc[UR36][R14.64+0x40] ;  /* 0x000040240e697981 */ /* 0x004e24000c1e1100 */
[----:B0-----:R-:W-:-:S05]  /*7f60*/  PRMT R33, R105, 0x8880, RZ ;  /* 0x0000888069217816 */ /* 0x001fca00000000ff */
[----:B------:R-:W-:-:S07]  /*7f70*/  IMAD R22, R33, R104, RZ ;  /* 0x0000006821167224 */ /* 0x000fce00078e02ff */
.L_x_163:
[----:B------:R-:W-:Y:S05]  /*7f80*/  BSYNC B1 ;  /* 0x0000000000017941 */ /* 0x000fea0003800000 */
.L_x_162:
[C---:B------:R-:W-:Y:S01]  /*7f90*/  ISETP.LT.OR P4, PT, R3.reuse, 0x42, !P0 ;  /* 0x000000420300780c */ /* 0x040fe20004781670 */
[----:B0-----:R-:W-:Y:S01]  /*7fa0*/  @!P5 IMAD R33, R34, R23, R22 ;  /* 0x000000172221d224 */ /* 0x001fe200078e0216 */
[----:B------:R-:W-:Y:S04]  /*7fb0*/  BSSY B1, `(.L_x_164) ;  /* 0x0000008000017945 */ /* 0x000fe80003800000 */
[----:B------:R0:W-:Y:S01]  /*7fc0*/  @!P5 STG.E.U8 desc[UR36][R6.64+0x40], R33 ;  /* 0x000040210600d986 */ /* 0x0001e2000c101124 */
[C---:B------:R-:W-:Y:S02]  /*7fd0*/  ISETP.LT.OR P5, PT, R3.reuse, 0x49, !P3 ;  /* 0x000000490300780c */ /* 0x040fe40005fa1670 */
[----:B------:R-:W-:-:S04]  /*7fe0*/  ISETP.LT.OR P3, PT, R3, 0x4a, !P3 ;  /* 0x0000004a0300780c */ /* 0x000fc80005f61670 */
[----:B------:R-:W-:Y:S09]  /*7ff0*/  @P4 BRA `(.L_x_165) ;  /* 0x00000000000c4947 */ /* 0x000ff20003800000 */
[----:B--2---:R-:W0:Y:S02]  /*8000*/  LDG.E.U8 R105, desc[UR36][R14.64+0x41] ;  /* 0x000041240e697981 */ /* 0x004e24000c1e1100 */
[----:B0-----:R-:W-:-:S05]  /*8010*/  PRMT R33, R105, 0x8880, RZ ;  /* 0x0000888069217816 */ /* 0x001fca00000000ff */
[----:B------:R-:W-:-:S07]  /*8020*/  IMAD R22, R33, R104, RZ ;  /* 0x0000006821167224 */ /* 0x000fce00078e02ff */
.L_x_165:
[----:B------:R-:W-:Y:S05]  /*8030*/  BSYNC B1 ;  /* 0x0000000000017941 */ /* 0x000fea0003800000 */
.L_x_164:
[----:B------:R-:W-:Y:S01]  /*8040*/  @!P4 IMAD R35, R35, R23, R22 ;  /* 0x000000172323c224 */ /* 0x000fe200078e0216 */
[----:B------:R-:W-:Y:S04]  /*8050*/  BSSY B1, `(.L_x_166) ;  /* 0x0000006000017945 */ /* 0x000fe80003800000 */
[----:B------:R0:W-:Y:S01]  /*8060*/  @!P4 STG.E.U8 desc[UR36][R6.64+0x41], R35 ;  /* 0x000041230600c986 */ /* 0x0001e2000c101124 */
[----:B------:R-:W-:Y:S05]  /*8070*/  @P5 BRA `(.L_x_167) ;  /* 0x00000000000c5947 */ /* 0x000fea0003800000 */
[----:B--2---:R-:W0:Y:S02]  /*8080*/  LDG.E.U8 R105, desc[UR36][R12.64+0x48] ;  /* 0x000048240c697981 */ /* 0x004e24000c1e1100 */
[----:B0-----:R-:W-:-:S05]  /*8090*/  PRMT R33, R105, 0x8880, RZ ;  /* 0x0000888069217816 */ /* 0x001fca00000000ff */
[----:B------:R-:W-:-:S07]  /*80a0*/  IMAD R22, R33, R104, RZ ;  /* 0x0000006821167224 */ /* 0x000fce00078e02ff */
.L_x_167:
[----:B------:R-:W-:Y:S05]  /*80b0*/  BSYNC B1 ;  /* 0x0000000000017941 */ /* 0x000fea0003800000 */
.L_x_166:
[----:B0-----:R-:W-:Y:S01]  /*80c0*/  @!P5 IMAD R33, R36, R23, R22 ;  /* 0x000000172421d224 */ /* 0x001fe200078e0216 */
[----:B------:R-:W-:Y:S04]  /*80d0*/  BSSY B1, `(.L_x_168) ;  /* 0x0000006000017945 */ /* 0x000fe80003800000 */
[----:B------:R0:W-:Y:S01]  /*80e0*/  @!P5 STG.E.U8 desc[UR36][R4.64+0x48], R33 ;  /* 0x000048210400d986 */ /* 0x0001e2000c101124 */
[----:B------:R-:W-:Y:S05]  /*80f0*/  @P3 BRA `(.L_x_169) ;  /* 0x00000000000c3947 */ /* 0x000fea0003800000 */
[----:B--2---:R-:W0:Y:S02]  /*8100*/  LDG.E.U8 R105, desc[UR36][R12.64+0x49] ;  /* 0x000049240c697981 */ /* 0x004e24000c1e1100 */
[----:B0-----:R-:W-:-:S05]  /*8110*/  PRMT R33, R105, 0x8880, RZ ;  /* 0x0000888069217816 */ /* 0x001fca00000000ff */
[----:B------:R-:W-:-:S07]  /*8120*/  IMAD R22, R33, R104, RZ ;  /* 0x0000006821167224 */ /* 0x000fce00078e02ff */
.L_x_169:
[----:B------:R-:W-:Y:S05]  /*8130*/  BSYNC B1 ;  /* 0x0000000000017941 */ /* 0x000fea0003800000 */
.L_x_168:
[----:B------:R-:W-:Y:S01]  /*8140*/  ISETP.LT.OR P4, PT, R3, 0x49, !P0 ;  /* 0x000000490300780c */ /* 0x000fe20004781670 */
[----:B------:R-:W-:Y:S01]  /*8150*/  @!P3 IMAD R37, R37, R23, R22 ;  /* 0x000000172525b224 */ /* 0x000fe200078e0216 */
[----:B------:R-:W-:Y:S01]  /*8160*/  BSSY B1, `(.L_x_170) ;  /* 0x0000009000017945 */ /* 0x000fe20003800000 */
[C---:B------:R-:W-:Y:S02]  /*8170*/  ISETP.LT.OR P0, PT, R3.reuse, 0x4a, !P0 ;  /* 0x0000004a0300780c */ /* 0x040fe40004701670 */
[C---:B------:R-:W-:Y:S01]  /*8180*/  ISETP.LT.OR P5, PT, R3.reuse, 0x41, !P1 ;  /* 0x000000410300780c */ /* 0x040fe20004fa1670 */
[----:B------:R0:W-:Y:S01]  /*8190*/  @!P3 STG.E.U8 desc[UR36][R4.64+0x49], R37 ;  /* 0x000049250400b986 */ /* 0x0001e2000c101124 */
[----:B------:R-:W-:-:S06]  /*81a0*/  ISETP.LT.OR P3, PT, R3, 0x42, !P1 ;  /* 0x000000420300780c */ /* 0x000fcc0004f61670 */
[----:B------:R-:W-:Y:S07]  /*81b0*/  @P4 BRA `(.L_x_171) ;  /* 0x00000000000c4947 */ /* 0x000fee0003800000 */
[----:B--2---:R-:W0:Y:S02]  /*81c0*/  LDG.E.U8 R105, desc[UR36][R14.64+0x48] ;  /* 0x000048240e697981 */ /* 0x004e24000c1e1100 */
[----:B01-3--:R-:W-:-:S05]  /*81d0*/  PRMT R5, R105, 0x8880, RZ ;  /* 0x0000888069057816 */ /* 0x00bfca00000000ff */
[----:B------:R-:W-:-:S07]  /*81e0*/  IMAD R22, R5, R104, RZ ;  /* 0x0000006805167224 */ /* 0x000fce00078e02ff */
.L_x_171:
[----:B------:R-:W-:Y:S05]  /*81f0*/  BSYNC B1 ;  /* 0x0000000000017941 */ /* 0x000fea0003800000 */
.L_x_170:
[----:B01-3--:R-:W-:Y:S01]  /*8200*/  @!P4 IMAD R5, R38, R23, R22 ;  /* 0x000000172605c224 */ /* 0x00bfe200078e0216 */
[----:B------:R-:W-:Y:S04]  /*8210*/  BSSY B1, `(.L_x_172) ;  /* 0x0000006000017945 */ /* 0x000fe80003800000 */
[----:B------:R0:W-:Y:S01]  /*8220*/  @!P4 STG.E.U8 desc[UR36][R6.64+0x48], R5 ;  /* 0x000048050600c986 */ /* 0x0001e2000c101124 */
[----:B------:R-:W-:Y:S05]  /*8230*/  @P0 BRA `(.L_x_173) ;  /* 0x00000000000c0947 */ /* 0x000fea0003800000 */
[----:B--2---:R-:W0:Y:S02]  /*8240*/  LDG.E.U8 R105, desc[UR36][R14.64+0x49] ;  /* 0x000049240e697981 */ /* 0x004e24000c1e1100 */
[----:B0-----:R-:W-:-:S05]  /*8250*/  PRMT R5, R105, 0x8880, RZ ;  /* 0x0000888069057816 */ /* 0x001fca00000000ff */
[----:B------:R-:W-:-:S07]  /*8260*/  IMAD R22, R5, R104, RZ ;  /* 0x0000006805167224 */ /* 0x000fce00078e02ff */
.L_x_173:
[----:B------:R-:W-:Y:S05]  /*8270*/  BSYNC B1 ;  /* 0x0000000000017941 */ /* 0x000fea0003800000 */
.L_x_172:
[----:B------:R-:W-:Y:S01]  /*8280*/  @!P0 IMAD R39, R39, R23, R22 ;  /* 0x0000001727278224 */ /* 0x000fe200078e0216 */
[----:B------:R-:W-:Y:S04]  /*8290*/  BSSY B1, `(.L_x_174) ;  /* 0x0000006000017945 */ /* 0x000fe80003800000 */
[----:B------:R1:W-:Y:S01]  /*82a0*/  @!P0 STG.E.U8 desc[UR36][R6.64+0x49], R39 ;  /* 0x0000492706008986 */ /* 0x0003e2000c101124 */
[----:B------:R-:W-:Y:S05]  /*82b0*/  @P5 BRA `(.L_x_175) ;  /* 0x00000000000c5947 */ /* 0x000fea0003800000 */
[----:B--2---:R-:W0:Y:S02]  /*82c0*/  LDG.E.U8 R105, desc[UR36][R20.64+0x40] ;  /* 0x0000402414697981 */ /* 0x004e24000c1e1100 */
[----:B0-----:R-:W-:-:S05]  /*82d0*/  PRMT R5, R105, 0x8880, RZ ;  /* 0x0000888069057816 */ /* 0x001fca00000000ff */
[----:B------:R-:W-:-:S07]  /*82e0*/  IMAD R22, R5, R104, RZ ;  /* 0x0000006805167224 */ /* 0x000fce00078e02ff */
.L_x_175:
[----:B------:R-:W-:Y:S05]  /*82f0*/  BSYNC B1 ;  /* 0x0000000000017941 */ /* 0x000fea0003800000 */
.L_x_174:
[----:B0-----:R-:W-:Y:S01]  /*8300*/  @!P5 IMAD R5, R24, R23, R22 ;  /* 0x000000171805d224 */ /* 0x001fe200078e0216 */
[----:B------:R-:W-:Y:S04]  /*8310*/  BSSY B1, `(.L_x_176) ;  /* 0x0000006000017945 */ /* 0x000fe80003800000 */
[----:B------:R0:W-:Y:S01]  /*8320*/  @!P5 STG.E.U8 desc[UR36][R10.64+0x40], R5 ;  /* 0x000040050a00d986 */ /* 0x0001e2000c101124 */
[----:B------:R-:W-:Y:S05]  /*8330*/  @P3 BRA `(.L_x_177) ;  /* 0x00000000000c3947 */ /* 0x000fea0003800000 */
[----:B--2---:R-:W0:Y:S02]  /*8340*/  LDG.E.U8 R105, desc[UR36][R20.64+0x41] ;  /* 0x0000412414697981 */ /* 0x004e24000c1e1100 */
[----:B0-----:R-:W-:-:S05]  /*8350*/  PRMT R5, R105, 0x8880, RZ ;  /* 0x0000888069057816 */ /* 0x001fca00000000ff */
[----:B------:R-:W-:-:S07]  /*8360*/  IMAD R22, R5, R104, RZ ;  /* 0x0000006805167224 */ /* 0x000fce00078e02ff */
.L_x_177:
[----:B------:R-:W-:Y:S05]  /*8370*/  BSYNC B1 ;  /* 0x0000000000017941 */ /* 0x000fea0003800000 */
.L_x_176:
[----:B------:R-:W-:Y:S01]  /*8380*/  ISETP.LT.OR P4, PT, R3, 0x41, !P2 ;  /* 0x000000410300780c */ /* 0x000fe20005781670 */
[----:B------:R-:W-:Y:S01]  /*8390*/  @!P3 IMAD R25, R25, R23, R22 ;  /* 0x000000171919b224 */ /* 0x000fe200078e0216 */
[----:B------:R-:W-:Y:S01]  /*83a0*/  BSSY B1, `(.L_x_178) ;  /* 0x000000a000017945 */ /* 0x000fe20003800000 */
[C---:B------:R-:W-:Y:S02]  /*83b0*/  ISETP.LT.OR P0, PT, R3.reuse, 0x42, !P2 ;  /* 0x000000420300780c */ /* 0x040fe40005701670 */
[C---:B------:R-:W-:Y:S01]  /*83c0*/  ISETP.LT.OR P5, PT, R3.reuse, 0x49, !P2 ;  /* 0x000000490300780c */ /* 0x040fe200057a1670 */
[----:B------:R3:W-:Y:S01]  /*83d0*/  @!P3 STG.E.U8 desc[UR36][R10.64+0x41], R25 ;  /* 0x000041190a00b986 */ /* 0x0007e2000c101124 */
[C---:B------:R-:W-:Y:S02]  /*83e0*/  ISETP.LT.OR P3, PT, R3.reuse, 0x49, !P1 ;  /* 0x000000490300780c */ /* 0x040fe40004f61670 */
[----:B------:R-:W-:-:S04]  /*83f0*/  ISETP.LT.OR P1, PT, R3, 0x4a, !P1 ;  /* 0x0000004a0300780c */ /* 0x000fc80004f21670 */
[----:B------:R-:W-:Y:S09]  /*8400*/  @P4 BRA `(.L_x_179) ;  /* 0x00000000000c4947 */ /* 0x000ff20003800000 */
[----:B--2---:R-:W0:Y:S02]  /*8410*/  LDG.E.U8 R105, desc[UR36][R96.64+0x40] ;  /* 0x0000402460697981 */ /* 0x004e24000c1e1100 */
[----:B0-----:R-:W-:-:S05]  /*8420*/  PRMT R5, R105, 0x8880, RZ ;  /* 0x0000888069057816 */ /* 0x001fca00000000ff */
[----:B------:R-:W-:-:S07]  /*8430*/  IMAD R22, R5, R104, RZ ;  /* 0x0000006805167224 */ /* 0x000fce00078e02ff */
.L_x_179:
[----:B------:R-:W-:Y:S05]  /*8440*/  BSYNC B1 ;  /* 0x0000000000017941 */ /* 0x000fea0003800000 */
.L_x_178:
[----:B0-----:R-:W-:Y:S01]  /*8450*/  @!P4 IMAD R5, R26, R23, R22 ;  /* 0x000000171a05c224 */ /* 0x001fe200078e0216 */
[----:B------:R-:W-:Y:S04]  /*8460*/  BSSY B1, `(.L_x_180) ;  /* 0x0000006000017945 */ /* 0x000fe80003800000 */
[----:B------:R0:W-:Y:S01]  /*8470*/  @!P4 STG.E.U8 desc[UR36][R8.64+0x40], R5 ;  /* 0x000040050800c986 */ /* 0x0001e2000c101124 */
[----:B------:R-:W-:Y:S05]  /*8480*/  @P0 BRA `(.L_x_181) ;  /* 0x00000000000c0947 */ /* 0x000fea0003800000 */
[----:B--2---:R-:W0:Y:S02]  /*8490*/  LDG.E.U8 R105, desc[UR36][R96.64+0x41] ;  /* 0x0000412460697981 */ /* 0x004e24000c1e1100 */
[----:B0-----:R-:W-:-:S05]  /*84a0*/  PRMT R5, R105, 0x8880, RZ ;  /* 0x0000888069057816 */ /* 0x001fca00000000ff */
[----:B------:R-:W-:-:S07]  /*84b0*/  IMAD R22, R5, R104, RZ ;  /* 0x0000006805167224 */ /* 0x000fce00078e02ff */
.L_x_181:
[----:B------:R-:W-:Y:S05]  /*84c0*/  BSYNC B1 ;  /* 0x0000000000017941 */ /* 0x000fea0003800000 */
.L_x_180:
[----:B------:R-:W-:Y:S01]  /*84d0*/  @!P0 IMAD R27, R27, R23, R22 ;  /* 0x000000171b1b8224 */ /* 0x000fe200078e0216 */
[----:B------:R-:W-:Y:S04]  /*84e0*/  BSSY B1, `(.L_x_182) ;  /* 0x0000006000017945 */ /* 0x000fe80003800000 */
[----:B------:R0:W-:Y:S01]  /*84f0*/  @!P0 STG.E.U8 desc[UR36][R8.64+0x41], R27 ;  /* 0x0000411b08008986 */ /* 0x0001e2000c101124 */
[----:B------:R-:W-:Y:S05]  /*8500*/  @P3 BRA `(.L_x_183) ;  /* 0x00000000000c3947 */ /* 0x000fea0003800000 */
[----:B--2---:R-:W0:Y:S02]  /*8510*/  LDG.E.U8 R105, desc[UR36][R20.64+0x48] ;  /* 0x0000482414697981 */ /* 0x004e24000c1e1100 */
[----:B0-----:R-:W-:-:S05]  /*8520*/  PRMT R5, R105, 0x8880, RZ ;  /* 0x0000888069057816 */ /* 0x001fca00000000ff */
[----:B------:R-:W-:-:S07]  /*8530*/  IMAD R22, R5, R104, RZ ;  /* 0x0000006805167224 */ /* 0x000fce00078e02ff */
.L_x_183:
[----:B------:R-:W-:Y:S05]  /*8540*/  BSYNC B1 ;  /* 0x0000000000017941 */ /* 0x000fea0003800000 */
.L_x_182:
[----:B0-----:R-:W-:Y:S01]  /*8550*/  @!P3 IMAD R5, R28, R23, R22 ;  /* 0x000000171c05b224 */ /* 0x001fe200078e0216 */
[----:B------:R-:W-:Y:S04]  /*8560*/  BSSY B1, `(.L_x_184) ;  /* 0x0000006000017945 */ /* 0x000fe80003800000 */
[----:B------:R0:W-:Y:S01]  /*8570*/  @!P3 STG.E.U8 desc[UR36][R10.64+0x48], R5 ;  /* 0x000048050a00b986 */ /* 0x0001e2000c101124 */
[----:B------:R-:W-:Y:S05]  /*8580*/  @P1 BRA `(.L_x_185) ;  /* 0x00000000000c1947 */ /* 0x000fea0003800000 */
[----:B--2---:R-:W0:Y:S02]  /*8590*/  LDG.E.U8 R105, desc[UR36][R20.64+0x49] ;  /* 0x0000492414697981 */ /* 0x004e24000c1e1100 */
[----:B0-----:R-:W-:-:S05]  /*85a0*/  PRMT R5, R105, 0x8880, RZ ;  /* 0x0000888069057816 */ /* 0x001fca00000000ff */
[----:B------:R-:W-:-:S07]  /*85b0*/  IMAD R22, R5, R104, RZ ;  /* 0x0000006805167224 */ /* 0x000fce00078e02ff */
.L_x_185:
[----:B------:R-:W-:Y:S05]  /*85c0*/  BSYNC B1 ;  /* 0x0000000000017941 */ /* 0x000fea0003800000 */
.L_x_184:
[----:B------:R-:W-:Y:S01]  /*85d0*/  @!P1 IMAD R29, R29, R23, R22 ;  /* 0x000000171d1d9224 */ /* 0x000fe200078e0216 */
[----:B------:R-:W-:Y:S04]  /*85e0*/  BSSY B1, `(.L_x_186) ;  /* 0x0000006000017945 */ /* 0x000fe80003800000 */
[----:B------:R0:W-:Y:S01]  /*85f0*/  @!P1 STG.E.U8 desc[UR36][R10.64+0x49], R29 ;  /* 0x0000491d0a009986 */ /* 0x0001e2000c101124 */
[----:B------:R-:W-:Y:S05]  /*8600*/  @P5 BRA `(.L_x_187) ;  /* 0x00000000000c5947 */ /* 0x000fea0003800000 */
[----:B--2---:R-:W0:Y:S02]  /*8610*/  LDG.E.U8 R105, desc[UR36][R96.64+0x48] ;  /* 0x0000482460697981 */ /* 0x004e24000c1e1100 */
[----:B0-----:R-:W-:-:S05]  /*8620*/  PRMT R5, R105, 0x8880, RZ ;  /* 0x0000888069057816 */ /* 0x001fca00000000ff */
[----:B------:R-:W-:-:S07]  /*8630*/  IMAD R22, R5, R104, RZ ;  /* 0x0000006805167224 */ /* 0x000fce00078e02ff */
.L_x_187:
[----:B------:R-:W-:Y:S05]  /*8640*/  BSYNC B1 ;  /* 0x0000000000017941 */ /* 0x000fea0003800000 */
.L_x_186:
[----:B0-----:R-:W-:Y:S01]  /*8650*/  @!P5 IMAD R5, R30, R23, R22 ;  /* 0x000000171e05d224 */ /* 0x001fe200078e0216 */
[----:B------:R-:W-:Y:S01]  /*8660*/  ISETP.LT.OR P2, PT, R3, 0x4a, !P2 ;  /* 0x0000004a0300780c */ /* 0x000fe20005741670 */
[----:B------:R-:W-:Y:S03]  /*8670*/  BSSY B1, `(.L_x_188) ;  /* 0x0000006000017945 */ /* 0x000fe60003800000 */
[----:B------:R0:W-:Y:S09]  /*8680*/  @!P5 STG.E.U8 desc[UR36][R8.64+0x48], R5 ;  /* 0x000048050800d986 */ /* 0x0001f2000c101124 */
[----:B------:R-:W-:Y:S05]  /*8690*/  @P2 BRA `(.L_x_189) ;  /* 0x00000000000c2947 */ /* 0x000fea0003800000 */
[----:B--2---:R-:W2:Y:S02]  /*86a0*/  LDG.E.U8 R105, desc[UR36][R96.64+0x49] ;  /* 0x0000492460697981 */ /* 0x004ea4000c1e1100 */
[----:B--2---:R-:W-:-:S05]  /*86b0*/  PRMT R3, R105, 0x8880, RZ ;  /* 0x0000888069037816 */ /* 0x004fca00000000ff */
[----:B------:R-:W-:-:S07]  /*86c0*/  IMAD R22, R3, R104, RZ ;  /* 0x0000006803167224 */ /* 0x000fce00078e02ff */
.L_x_189:
[----:B------:R-:W-:Y:S05]  /*86d0*/  BSYNC B1 ;  /* 0x0000000000017941 */ /* 0x000fea0003800000 */
.L_x_188:
[----:B------:R-:W-:Y:S01]  /*86e0*/  IMAD R31, R31, R23, R22 ;  /* 0x000000171f1f7224 */ /* 0x000fe200078e0216 */
[----:B------:R-:W-:Y:S06]  /*86f0*/  @P2 BRA `(.L_x_190) ;  /* 0x0000000c00d82947 */ /* 0x000fec0003800000 */
[----:B------:R0:W-:Y:S01]  /*8700*/  STG.E.U8 desc[UR36][R8.64+0x49], R31 ;  /* 0x0000491f08007986 */ /* 0x0001e2000c101124 */
[----:B------:R-:W-:Y:S05]  /*8710*/  BRA `(.L_x_190) ;  /* 0x0000000c00d07947 */ /* 0x000fea0003800000 */
.L_x_29:
[C---:B------:R-:W-:Y:S02]  /*8720*/  ISETP.GE.AND P2, PT, R112.reuse, 0x1, PT ;  /* 0x000000017000780c */ /* 0x040fe40003f46270 */
[----:B------:R-:W-:Y:S02]  /*8730*/  ISETP.GE.AND P3, PT, R112, 0x9, PT ;  /* 0x000000097000780c */ /* 0x000fe40003f66270 */
[C---:B------:R-:W-:Y:S02]  /*8740*/  ISETP.LT.OR P4, PT, R3.reuse, 0x1, !P2 ;  /* 0x000000010300780c */ /* 0x040fe40005781670 */
[C---:B------:R-:W-:Y:S02]  /*8750*/  ISETP.LT.OR P5, PT, R3.reuse, 0x2, !P2 ;  /* 0x000000020300780c */ /* 0x040fe400057a1670 */
[C---:B------:R-:W-:Y:S02]  /*8760*/  ISETP.LT.OR P0, PT, R3.reuse, 0x1, !P3 ;  /* 0x000000010300780c */ /* 0x040fe40005f01670 */
[----:B------:R-:W-:-:S07]  /*8770*/  ISETP.LT.OR P1, PT, R3, 0x2, !P3 ;  /* 0x000000020300780c */ /* 0x000fce0005f21670 */
[-C--:B------:R-:W-:Y:S02]  /*8780*/  @!P4 IMAD R13, R96, R23.reuse, RZ ;  /* 0x00000017600dc224 */ /* 0x080fe400078e02ff */
[-C--:B------:R-:W-:Y:S02]  /*8790*/  @!P5 IMAD R97, R97, R23.reuse, RZ ;  /* 0x000000176161d224 */ /* 0x080fe400078e02ff */
[-C--:B------:R-:W-:Y:S01]  /*87a0*/  @!P0 IMAD R15, R98, R23.reuse, RZ ;  /* 0x00000017620f8224 */ /* 0x080fe200078e02ff */
[----:B------:R0:W-:Y:S01]  /*87b0*/  @!P4 STG.E.U8 desc[UR36][R4.64], R13 ;  /* 0x0000000d0400c986 */ /* 0x0001e2000c101124 */
[----:B------:R-:W-:Y:S01]  /*87c0*/  ISETP.LT.OR P4, PT, R3, 0x9, !P2 ;  /* 0x000000090300780c */ /* 0x000fe20005781670 */
[----:B------:R-:W-:Y:S02]  /*87d0*/  @!P1 IMAD R99, R99, R23, RZ ;  /* 0x0000001763639224 */ /* 0x000fe400078e02ff */
[----:B------:R-:W-:Y:S01]  /*87e0*/  @!P5 STG.E.U8 desc[UR36][R4.64+0x1], R97 ;  /* 0x000001610400d986 */ /* 0x000fe2000c101124 */
[----:B------:R-:W-:-:S03]  /*87f0*/  ISETP.LT.OR P5, PT, R3, 0xa, !P2 ;  /* 0x0000000a0300780c */ /* 0x000fc600057a1670 */
[----:B------:R1:W-:Y:S01]  /*8800*/  @!P0 STG.E.U8 desc[UR36][R6.64], R15 ;  /* 0x0000000f06008986 */ /* 0x0003e2000c101124 */
[----:B------:R-:W-:-:S03]  /*8810*/  ISETP.LT.OR P0, PT, R3, 0x9, !P3 ;  /* 0x000000090300780c */ /* 0x000fc60005f01670 */
[----:B------:R-:W-:Y:S01]  /*8820*/  @!P1 STG.E.U8 desc[UR36][R6.64+0x1], R99 ;  /* 0x0000016306009986 */ /* 0x000fe2000c101124 */
[----:B------:R-:W-:Y:S01]  /*8830*/  ISETP.GE.AND P1, PT, R112, 0x81, PT ;  /* 0x000000817000780c */ /* 0x000fe20003f26270 */
[----:B------:R-:W-:-:S04]  /*8840*/  @!P4 IMAD R21, R100, R23, RZ ;  /* 0x000000176415c224 */ /* 0x000fc800078e02ff */
[-C--:B------:R-:W-:Y:S01]  /*8850*/  @!P5 IMAD R101, R101, R23.reuse, RZ ;  /* 0x000000176565d224 */ /* 0x080fe200078e02ff */
[----:B------:R3:W-:Y:S01]  /*8860*/  @!P4 STG.E.U8 desc[UR36][R4.64+0x8], R21 ;  /* 0x000008150400c986 */ /* 0x0007e2000c101124 */
[C---:B------:R-:W-:Y:S02]  /*8870*/  ISETP.LT.OR P4, PT, R3.reuse, 0xa, !P3 ;  /* 0x0000000a0300780c */ /* 0x040fe40005f81670 */
[----:B0-----:R-:W-:Y:S01]  /*8880*/  @!P0 IMAD R13, R102, R23, RZ ;  /* 0x00000017660d8224 */ /* 0x001fe200078e02ff */
[----:B------:R-:W-:Y:S01]  /*8890*/  @!P5 STG.E.U8 desc[UR36][R4.64+0x9], R101 ;  /* 0x000009650400d986 */ /* 0x000fe2000c101124 */
[----:B------:R-:W-:-:S03]  /*88a0*/  ISETP.LT.OR P5, PT, R3, 0x1, !P1 ;  /* 0x000000010300780c */ /* 0x000fc60004fa1670 */
[----:B------:R0:W-:Y:S01]  /*88b0*/  @!P0 STG.E.U8 desc[UR36][R6.64+0x8], R13 ;  /* 0x0000080d06008986 */ /* 0x0001e2000c101124 */
[----:B------:R-:W-:-:S05]  /*88c0*/  ISETP.GE.AND P0, PT, R112, 0x89, PT ;  /* 0x000000897000780c */ /* 0x000fca0003f06270 */
[----:B------:R-:W-:-:S04]  /*88d0*/  @!P4 IMAD R103, R103, R23, RZ ;  /* 0x000000176767c224 */ /* 0x000fc800078e02ff */
[----:B-1----:R-:W-:Y:S01]  /*88e0*/  @!P5 IMAD R15, R88, R23, RZ ;  /* 0x00000017580fd224 */ /* 0x002fe200078e02ff */
[----:B------:R-:W-:Y:S01]  /*88f0*/  @!P4 STG.E.U8 desc[UR36][R6.64+0x9], R103 ;  /* 0x000009670600c986 */ /* 0x000fe2000c101124 */
[----:B------:R-:W-:-:S03]  /*8900*/  ISETP.LT.OR P4, PT, R3, 0x2, !P1 ;  /* 0x000000020300780c */ /* 0x000fc60004f81670 */
[----:B------:R1:W-:Y:S01]  /*8910*/  @!P5 STG.E.U8 desc[UR36][R10.64], R15 ;  /* 0x0000000f0a00d986 */ /* 0x0003e2000c101124 */
[----:B------:R-:W-:-:S09]  /*8920*/  ISETP.LT.OR P5, PT, R3, 0x1, !P0 ;  /* 0x000000010300780c */ /* 0x000fd200047a1670 */
[----:B------:R-:W-:-:S04]  /*8930*/  @!P4 IMAD R89, R89, R23, RZ ;  /* 0x000000175959c224 */ /* 0x000fc800078e02ff */
[----:B---3--:R-:W-:Y:S01]  /*8940*/  @!P5 IMAD R21, R90, R23, RZ ;  /* 0x000000175a15d224 */ /* 0x008fe200078e02ff */
[----:B------:R-:W-:Y:S01]  /*8950*/  @!P4 STG.E.U8 desc[UR36][R10.64+0x1], R89 ;  /* 0x000001590a00c986 */ /* 0x000fe2000c101124 */
[----:B------:R-:W-:-:S03]  /*8960*/  ISETP.LT.OR P4, PT, R3, 0x2, !P0 ;  /* 0x000000020300780c */ /* 0x000fc60004781670 */
[----:B------:R3:W-:Y:S01]  /*8970*/  @!P5 STG.E.U8 desc[UR36][R8.64], R21 ;  /* 0x000000150800d986 */ /* 0x0007e2000c101124 */
[----:B------:R-:W-:-:S09]  /*8980*/  ISETP.LT.OR P5, PT, R3, 0x9, !P1 ;  /* 0x000000090300780c */ /* 0x000fd20004fa1670 */
[----:B------:R-:W-:-:S04]  /*8990*/  @!P4 IMAD R91, R91, R23, RZ ;  /* 0x000000175b5bc224 */ /* 0x000fc800078e02ff */
[----:B0-----:R-:W-:Y:S01]  /*89a0*/  @!P5 IMAD R13, R92, R23, RZ ;  /* 0x000000175c0dd224 */ /* 0x001fe200078e02ff */
[----:B------:R-:W-:Y:S01]  /*89b0*/  @!P4 STG.E.U8 desc[UR36][R8.64+0x1], R91 ;  /* 0x0000015b0800c986 */ /* 0x000fe2000c101124 */
[----:B------:R-:W-:-:S03]  /*89c0*/  ISETP.LT.OR P4, PT, R3, 0xa, !P1 ;  /* 0x0000000a0300780c */ /* 0x000fc60004f81670 */
[----:B------:R0:W-:Y:S01]  /*89d0*/  @!P5 STG.E.U8 desc[UR36][R10.64+0x8], R13 ;  /* 0x0000080d0a00d986 */ /* 0x0001e2000c101124 */
[----:B------:R-:W-:-:S09]  /*89e0*/  ISETP.LT.OR P5, PT, R3, 0x9, !P0 ;  /* 0x000000090300780c */ /* 0x000fd200047a1670 */
        /* <DEDUP_REMOVED lines=154> */
[----:B------:R-:W-:Y:S01]  /*9390*/  @!P5 STG.E.U8 desc[UR36][R4.64+0x40], R21 ;  /* 0x000040150400d986 */ /* 0x000fe2000c101124 */
[----:B------:R-:W-:-:S09]  /*93a0*/  ISETP.LT.OR P5, PT, R3, 0x41, !P3 ;  /* 0x000000410300780c */ /* 0x000fd20005fa1670 */
[----:B------:R-:W-:-:S04]  /*93b0*/  @!P4 IMAD R33, R33, R23, RZ ;  /* 0x000000172121c224 */ /* 0x000fc800078e02ff */
[----:B0-----:R-:W-:Y:S01]  /*93c0*/  @!P5 IMAD R13, R34, R23, RZ ;  /* 0x00000017220dd224 */ /* 0x001fe200078e02ff */
[----:B------:R-:W-:Y:S01]  /*93d0*/  @!P4 STG.E.U8 desc[UR36][R4.64+0x41], R33 ;  /* 0x000041210400c986 */ /* 0x000fe2000c101124 */
[----:B------:R-:W-:-:S03]  /*93e0*/  ISETP.LT.OR P4, PT, R3, 0x42, !P3 ;  /* 0x000000420300780c */ /* 0x000fc60005f81670 */
[----:B------:R0:W-:Y:S01]  /*93f0*/  @!P5 STG.E.U8 desc[UR36][R6.64+0x40], R13 ;  /* 0x0000400d0600d986 */ /* 0x0001e2000c101124 */
[C---:B------:R-:W-:Y:S02]  /*9400*/  ISETP.LT.OR P5, PT, R3.reuse, 0x49, !P2 ;  /* 0x000000490300780c */ /* 0x040fe400057a1670 */
[----:B------:R-:W-:-:S07]  /*9410*/  ISETP.LT.OR P2, PT, R3, 0x4a, !P2 ;  /* 0x0000004a0300780c */ /* 0x000fce0005741670 */
[----:B------:R-:W-:-:S04]  /*9420*/  @!P4 IMAD R35, R35, R23, RZ ;  /* 0x000000172323c224 */ /* 0x000fc800078e02ff */
[-C--:B-1----:R-:W-:Y:S01]  /*9430*/  @!P5 IMAD R15, R36, R23.reuse, RZ ;  /* 0x00000017240fd224 */ /* 0x082fe200078e02ff */
[----:B------:R-:W-:Y:S01]  /*9440*/  @!P4 STG.E.U8 desc[UR36][R6.64+0x41], R35 ;  /* 0x000041230600c986 */ /* 0x000fe2000c101124 */
[----:B------:R-:W-:Y:S01]  /*9450*/  @!P2 IMAD R37, R37, R23, RZ ;  /* 0x000000172525a224 */ /* 0x000fe200078e02ff */
[C---:B------:R-:W-:Y:S02]  /*9460*/  ISETP.LT.OR P4, PT, R3.reuse, 0x49, !P3 ;  /* 0x000000490300780c */ /* 0x040fe40005f81670 */
[C---:B------:R-:W-:Y:S01]  /*9470*/  ISETP.LT.OR P3, PT, R3.reuse, 0x4a, !P3 ;  /* 0x0000004a0300780c */ /* 0x040fe20005f61670 */
[----:B------:R-:W-:Y:S01]  /*9480*/  @!P5 STG.E.U8 desc[UR36][R4.64+0x48], R15 ;  /* 0x0000480f0400d986 */ /* 0x000fe2000c101124 */
[----:B------:R-:W-:-:S03]  /*9490*/  ISETP.LT.OR P5, PT, R3, 0x41, !P1 ;  /* 0x000000410300780c */ /* 0x000fc60004fa1670 */
[----:B------:R1:W-:Y:S01]  /*94a0*/  @!P2 STG.E.U8 desc[UR36][R4.64+0x49], R37 ;  /* 0x000049250400a986 */ /* 0x0003e2000c101124 */
[----:B------:R-:W-:-:S05]  /*94b0*/  ISETP.LT.OR P2, PT, R3, 0x42, !P1 ;  /* 0x000000420300780c */ /* 0x000fca0004f41670 */
[-C--:B0-----:R-:W-:Y:S02]  /*94c0*/  @!P4 IMAD R13, R38, R23.reuse, RZ ;  /* 0x00000017260dc224 */ /* 0x081fe400078e02ff */
[-C--:B------:R-:W-:Y:S02]  /*94d0*/  @!P3 IMAD R39, R39, R23.reuse, RZ ;  /* 0x000000172727b224 */ /* 0x080fe400078e02ff */
[-C--:B------:R-:W-:Y:S01]  /*94e0*/  @!P5 IMAD R21, R24, R23.reuse, RZ ;  /* 0x000000171815d224 */ /* 0x080fe200078e02ff */
[----:B------:R-:W-:Y:S01]  /*94f0*/  @!P4 STG.E.U8 desc[UR36][R6.64+0x48], R13 ;  /* 0x0000480d0600c986 */ /* 0x000fe2000c101124 */
[----:B------:R-:W-:Y:S02]  /*9500*/  ISETP.LT.OR P4, PT, R3, 0x42, !P0 ;  /* 0x000000420300780c */ /* 0x000fe40004781670 */
[----:B------:R-:W-:Y:S01]  /*9510*/  @!P2 IMAD R25, R25, R23, RZ ;  /* 0x000000171919a224 */ /* 0x000fe200078e02ff */
[----:B------:R0:W-:Y:S01]  /*9520*/  @!P3 STG.E.U8 desc[UR36][R6.64+0x49], R39 ;  /* 0x000049270600b986 */ /* 0x0001e2000c101124 */
[----:B------:R-:W-:-:S03]  /*9530*/  ISETP.LT.OR P3, PT, R3, 0x41, !P0 ;  /* 0x000000410300780c */ /* 0x000fc60004761670 */
[----:B------:R3:W-:Y:S01]  /*9540*/  @!P2 STG.E.U8 desc[UR36][R10.64+0x41], R25 ;  /* 0x000041190a00a986 */ /* 0x0007e2000c101124 */
[C---:B------:R-:W-:Y:S02]  /*9550*/  ISETP.LT.OR P2, PT, R3.reuse, 0x49, !P1 ;  /* 0x000000490300780c */ /* 0x040fe40004f41670 */
[C---:B------:R-:W-:Y:S01]  /*9560*/  ISETP.LT.OR P1, PT, R3.reuse, 0x4a, !P1 ;  /* 0x0000004a0300780c */ /* 0x040fe20004f21670 */
[----:B------:R3:W-:Y:S01]  /*9570*/  @!P5 STG.E.U8 desc[UR36][R10.64+0x40], R21 ;  /* 0x000040150a00d986 */ /* 0x0007e2000c101124 */
[----:B------:R-:W-:Y:S01]  /*9580*/  ISETP.LT.OR P5, PT, R3, 0x49, !P0 ;  /* 0x000000490300780c */ /* 0x000fe200047a1670 */
[----:B------:R-:W-:Y:S01]  /*9590*/  @!P4 IMAD R27, R27, R23, RZ ;  /* 0x000000171b1bc224 */ /* 0x000fe200078e02ff */
[----:B------:R-:W-:-:S03]  /*95a0*/  ISETP.LT.OR P0, PT, R3, 0x4a, !P0 ;  /* 0x0000004a0300780c */ /* 0x000fc60004701670 */
[-C--:B------:R-:W-:Y:S01]  /*95b0*/  @!P3 IMAD R3, R26, R23.reuse, RZ ;  /* 0x000000171a03b224 */ /* 0x080fe200078e02ff */
[----:B------:R3:W-:Y:S03]  /*95c0*/  @!P4 STG.E.U8 desc[UR36][R8.64+0x41], R27 ;  /* 0x0000411b0800c986 */ /* 0x0007e6000c101124 */
[-C--:B-1----:R-:W-:Y:S01]  /*95d0*/  @!P2 IMAD R5, R28, R23.reuse, RZ ;  /* 0x000000171c05a224 */ /* 0x082fe200078e02ff */
[----:B------:R3:W-:Y:S01]  /*95e0*/  @!P3 STG.E.U8 desc[UR36][R8.64+0x40], R3 ;  /* 0x000040030800b986 */ /* 0x0007e2000c101124 */
[-C--:B------:R-:W-:Y:S02]  /*95f0*/  @!P1 IMAD R29, R29, R23.reuse, RZ ;  /* 0x000000171d1d9224 */ /* 0x080fe400078e02ff */
[-C--:B0-----:R-:W-:Y:S01]  /*9600*/  @!P5 IMAD R7, R30, R23.reuse, RZ ;  /* 0x000000171e07d224 */ /* 0x081fe200078e02ff */
[----:B------:R3:W-:Y:S01]  /*9610*/  @!P2 STG.E.U8 desc[UR36][R10.64+0x48], R5 ;  /* 0x000048050a00a986 */ /* 0x0007e2000c101124 */
[----:B------:R-:W-:-:S03]  /*9620*/  @!P0 IMAD R31, R31, R23, RZ ;  /* 0x000000171f1f8224 */ /* 0x000fc600078e02ff */
[----:B------:R3:W-:Y:S04]  /*9630*/  @!P1 STG.E.U8 desc[UR36][R10.64+0x49], R29 ;  /* 0x0000491d0a009986 */ /* 0x0007e8000c101124 */
[----:B------:R3:W-:Y:S04]  /*9640*/  @!P5 STG.E.U8 desc[UR36][R8.64+0x48], R7 ;  /* 0x000048070800d986 */ /* 0x0007e8000c101124 */
[----:B------:R3:W-:Y:S02]  /*9650*/  @!P0 STG.E.U8 desc[UR36][R8.64+0x49], R31 ;  /* 0x0000491f08008986 */ /* 0x0007e4000c101124 */
.L_x_190:
[----:B------:R-:W-:Y:S05]  /*9660*/  BSYNC B0 ;  /* 0x0000000000007941 */ /* 0x000fea0003800000 */
.L_x_28:
[----:B------:R-:W-:Y:S01]  /*9670*/  ULDC UR4, c[0x0][0xc] ;  /* 0x0000030000047ab9 */ /* 0x000fe20000000800 */
[----:B------:R-:W-:Y:S01]  /*9680*/  ULDC UR5, c[0x0][0x10] ;  /* 0x0000040000057ab9 */ /* 0x000fe20000000800 */
[----:B---3--:R-:W3:Y:S01]  /*9690*/  LDC R3, c[0x0][0x14] ;  /* 0x00000500ff037b82 */ /* 0x008ee20000000800 */
[----:B------:R-:W-:Y:S01]  /*96a0*/  UIMAD.WIDE.U32 UR4, UR4, UR5, URZ ;  /* 0x00000005040472a5 */ /* 0x000fe2000f8e003f */
[----:B------:R-:W-:Y:S02]  /*96b0*/  IMAD.MOV.U32 R107, RZ, RZ, -0x1 ;  /* 0xffffffffff6b7424 */ /* 0x000fe400078e00ff */
[----:B------:R-:W-:-:S03]  /*96c0*/  IMAD.MOV.U32 R22, RZ, RZ, -0x1 ;  /* 0xffffffffff167424 */ /* 0x000fc600078e00ff */
[----:B---3--:R-:W-:-:S04]  /*96d0*/  IMAD.WIDE.U32 R16, R3, UR4, R16 ;  /* 0x0000000403107c25 */ /* 0x008fc8000f8e0010 */
[----:B------:R-:W-:Y:S01]  /*96e0*/  IMAD R3, R3, UR5, RZ ;  /* 0x0000000503037c24 */ /* 0x000fe2000f8e02ff */
[----:B------:R-:W-:Y:S02]  /*96f0*/  ULDC.64 UR4, c[0x0][0x650] ;  /* 0x0001940000047ab9 */ /* 0x000fe40000000a00 */
[----:B------:R-:W-:Y:S01]  /*9700*/  ISETP.GE.U32.AND P0, PT, R16, UR4, PT ;  /* 0x0000000410007c0c */ /* 0x000fe2000bf06070 */
[--C-:B------:R-:W-:Y:S01]  /*9710*/  IMAD.IADD R17, R17, 0x1, R3.reuse ;  /* 0x0000000111117824 */ /* 0x100fe200078e0203 */
[----:B------:R-:W-:-:S04]  /*9720*/  PRMT R3, RZ, 0x7610, R3 ;  /* 0x00007610ff037816 */ /* 0x000fc80000000003 */
[----:B------:R-:W-:-:S13]  /*9730*/  ISETP.GE.U32.AND.EX P0, PT, R17, UR5, PT, P0 ;  /* 0x0000000511007c0c */ /* 0x000fda000bf06100 */
[----:B------:R-:W-:Y:S05]  /*9740*/  @P0 BRA `(.L_x_191) ;  /* 0x0000000400640947 */ /* 0x000fea0003800000 */
[----:B------:R-:W3:Y:S01]  /*9750*/  S2R R12, SR_CTAID.X ;  /* 0x00000000000c7919 */ /* 0x000ee20000002500 */
[----:B------:R-:W1:Y:S01]  /*9760*/  LDC.64 R10, c[0x0][0x628] ;  /* 0x00018a00ff0a7b82 */ /* 0x000e620000000a00 */
[----:B------:R-:W-:Y:S01]  /*9770*/  ULDC UR4, c[0x0][0x150] ;  /* 0x0000540000047ab9 */ /* 0x000fe20000000800 */
[----:B0-----:R-:W-:Y:S01]  /*9780*/  IMAD.MOV.U32 R8, RZ, RZ, R16 ;  /* 0x000000ffff087224 */ /* 0x001fe200078e0010 */
[----:B------:R-:W0:Y:S01]  /*9790*/  S2R R24, SR_CTAID.Y ;  /* 0x0000000000187919 */ /* 0x000e220000002600 */
[----:B------:R-:W-:-:S04]  /*97a0*/  IMAD.MOV.U32 R9, RZ, RZ, R17 ;  /* 0x000000ffff097224 */ /* 0x000fc800078e0011 */
[----:B------:R-:W0:Y:S08]  /*97b0*/  LDC R21, c[0x0][0x144] ;  /* 0x00005100ff157b82 */ /* 0x000e300000000800 */
[----:B------:R-:W0:Y:S08]  /*97c0*/  LDC R0, c[0x0][0x630] ;  /* 0x00018c00ff007b82 */ /* 0x000e300000000800 */
[----:B------:R-:W0:Y:S01]  /*97d0*/  LDC.64 R14, c[0x0][0x620] ;  /* 0x00018800ff0e7b82 */ /* 0x000e220000000a00 */
[----:B-1----:R-:W-:-:S04]  /*97e0*/  ISETP.NE.U32.AND P0, PT, R10, RZ, PT ;  /* 0x000000ff0a00720c */ /* 0x002fc80003f05070 */
[----:B------:R-:W-:Y:S02]  /*97f0*/  ISETP.NE.AND.EX P0, PT, R11, RZ, PT, P0 ;  /* 0x000000ff0b00720c */ /* 0x000fe40003f05300 */
[----:B---3--:R-:W-:-:S05]  /*9800*/  I2FP.F32.U32 R3, R12 ;  /* 0x0000000c00037245 */ /* 0x008fca0000201000 */
[----:B------:R-:W-:-:S04]  /*9810*/  FMUL R3, R3, UR4 ;  /* 0x0000000403037c20 */ /* 0x000fc80008400000 */
[----:B------:R1:W3:Y:S02]  /*9820*/  F2I.U32.TRUNC.NTZ R20, R3 ;  /* 0x0000000300147305 */ /* 0x0002e4000020f000 */
[----:B------:R-:W-:Y:S05]  /*9830*/  @!P0 BRA `(.L_x_192) ;  /* 0x0000000000288947 */ /* 0x000fea0003800000 */
[----:B-1----:R-:W1:Y:S02]  /*9840*/  LDC R3, c[0x0][0x634] ;  /* 0x00018d00ff037b82 */ /* 0x002e640000000800 */
[----:B-1----:R-:W-:-:S05]  /*9850*/  IADD3 R3, P0, R16, R3, RZ ;  /* 0x0000000310037210 */ /* 0x002fca0007f1e0ff */
[----:B------:R-:W-:-:S04]  /*9860*/  IMAD.X R13, RZ, RZ, R17, P0 ;  /* 0x000000ffff0d7224 */ /* 0x000fc800000e0611 */
[----:B------:R-:W-:-:S04]  /*9870*/  IMAD.WIDE.U32 R4, R13, R10, RZ ;  /* 0x0000000a0d047225 */ /* 0x000fc800078e00ff */
[----:B----4-:R-:W-:-:S04]  /*9880*/  IMAD.WIDE.U32 R6, P0, R3, R11, R4 ;  /* 0x0000000b03067225 */ /* 0x010fc80007800004 */
[----:B------:R-:W-:-:S04]  /*9890*/  IMAD.WIDE.U32 R4, R3, R10, RZ ;  /* 0x0000000a03047225 */ /* 0x000fc800078e00ff */
[----:B------:R-:W-:Y:S01]  /*98a0*/  IMAD.X R9, RZ, RZ, RZ, P0 ;  /* 0x000000ffff097224 */ /* 0x000fe200000e06ff */
[----:B------:R-:W-:Y:S01]  /*98b0*/  IADD3 RZ, P0, R5, R6, RZ ;  /* 0x0000000605ff7210 */ /* 0x000fe20007f1e0ff */
[----:B------:R-:W-:-:S04]  /*98c0*/  IMAD.MOV.U32 R8, RZ, RZ, R7 ;  /* 0x000000ffff087224 */ /* 0x000fc800078e0007 */
[----:B------:R-:W-:-:S08]  /*98d0*/  IMAD.WIDE.U32.X R8, R13, R11, R8, P0 ;  /* 0x0000000b0d087225 */ /* 0x000fd000000e0408 */
.L_x_192:
[----:B------:R-:W2:Y:S01]  /*98e0*/  LDC.64 R28, c[0x0][0x640] ;  /* 0x00019000ff1c7b82 */ /* 0x000ea20000000a00 */
[-CC-:B0-----:R-:W-:Y:S01]  /*98f0*/  SHF.R.U64 R22, R8, R0.reuse, R9.reuse ;  /* 0x0000000008167219 */ /* 0x181fe20000001209 */
[----:B---3--:R-:W-:Y:S01]  /*9900*/  IMAD.MOV R20, RZ, RZ, -R20 ;  /* 0x000000ffff147224 */ /* 0x008fe200078e0a14 */
[----:B------:R-:W-:Y:S01]  /*9910*/  SHF.R.U32.HI R0, RZ, R0, R9 ;  /* 0x00000000ff007219 */ /* 0x000fe20000011609 */
[----:B------:R-:W-:Y:S01]  /*9920*/  ULDC UR4, c[0x0][0x154] ;  /* 0x0000550000047ab9 */ /* 0x000fe20000000800 */
[----:B-1----:R-:W-:Y:S01]  /*9930*/  IADD3 R3, P0, RZ, -R22, RZ ;  /* 0x80000016ff037210 */ /* 0x002fe20007f1e0ff */
[----:B------:R-:W-:Y:S02]  /*9940*/  IMAD R21, R21, R20, R12 ;  /* 0x0000001415157224 */ /* 0x000fe400078e020c */
[----:B----4-:R-:W0:Y:S01]  /*9950*/  LDC R6, c[0x0][0x618] ;  /* 0x00018600ff067b82 */ /* 0x010e220000000800 */
[----:B------:R-:W-:Y:S02]  /*9960*/  IMAD.MOV.U32 R7, RZ, RZ, 0x1 ;  /* 0x00000001ff077424 */ /* 0x000fe400078e00ff */
[----:B------:R-:W-:-:S04]  /*9970*/  IMAD.X R5, RZ, RZ, ~R0, P0 ;  /* 0x000000ffff057224 */ /* 0x000fc800000e0e00 */
[-C--:B------:R-:W-:Y:S01]  /*9980*/  IMAD R0, R5, R14.reuse, RZ ;  /* 0x0000000e05007224 */ /* 0x080fe200078e02ff */
[----:B------:R-:W1:Y:S01]  /*9990*/  LDC R8, c[0x0][0x608] ;  /* 0x00018200ff087b82 */ /* 0x000e620000000800 */
[----:B------:R-:W-:-:S04]  /*99a0*/  IMAD.WIDE.U32 R4, R3, R14, R16 ;  /* 0x0000000e03047225 */ /* 0x000fc800078e0010 */
[----:B------:R-:W-:Y:S01]  /*99b0*/  IMAD R3, R3, R15, R0 ;  /* 0x0000000f03037224 */ /* 0x000fe200078e0200 */
[----:B------:R-:W-:Y:S02]  /*99c0*/  I2FP.F32.U32 R0, R24 ;  /* 0x0000001800007245 */ /* 0x000fe40000201000 */
[----:B------:R-:W3:Y:S01]  /*99d0*/  LDC R26, c[0x0][0x658] ;  /* 0x00019600ff1a7b82 */ /* 0x000ee20000000800 */
[----:B------:R-:W-:Y:S01]  /*99e0*/  IMAD.IADD R3, R5, 0x1, R3 ;  /* 0x0000000105037824 */ /* 0x000fe200078e0203 */
[----:B--2---:R-:W-:Y:S01]  /*99f0*/  ISETP.NE.U32.AND P0, PT, R28, RZ, PT ;  /* 0x000000ff1c00720c */ /* 0x004fe20003f05070 */
[----:B------:R-:W-:Y:S01]  /*9a00*/  FMUL R0, R0, UR4 ;  /* 0x0000000400007c20 */ /* 0x000fe20008400000 */
[----:B------:R-:W-:Y:S02]  /*9a10*/  IMAD.MOV.U32 R5, RZ, RZ, -0x1 ;  /* 0xffffffffff057424 */ /* 0x000fe400078e00ff */
[----:B------:R-:W-:Y:S01]  /*9a20*/  ISETP.NE.AND.EX P0, PT, R29, RZ, PT, P0 ;  /* 0x000000ff1d00720c */ /* 0x000fe20003f05300 */
[----:B------:R2:W4:Y:S01]  /*9a30*/  F2I.U32.TRUNC.NTZ R13, R0 ;  /* 0x00000000000d7305 */ /* 0x000522000020f000 */
[----:B------:R-:W2:Y:S01]  /*9a40*/  LDC R15, c[0x0][0x148] ;  /* 0x00005200ff0f7b82 */ /* 0x000ea20000000800 */
[----:B0-----:R-:W-:-:S02]  /*9a50*/  SHF.R.U64 R12, R4, R6, R3 ;  /* 0x00000006040c7219 */ /* 0x001fc40000001203 */
[----:B------:R-:W-:-:S05]  /*9a60*/  SHF.R.U32.HI R3, RZ, R6, R3 ;  /* 0x00000006ff037219 */ /* 0x000fca0000011603 */
[----:B------:R-:W0:Y:S01]  /*9a70*/  LDC R20, c[0x0][0x600] ;  /* 0x00018000ff147b82 */ /* 0x000e220000000800 */
[-CC-:B-1----:R-:W-:Y:S02]  /*9a80*/  SHF.R.U64 R10, R12, R8.reuse, R3.reuse ;  /* 0x000000080c0a7219 */ /* 0x182fe40000001203 */
[----:B------:R-:W-:-:S05]  /*9a90*/  SHF.R.U32.HI R3, RZ, R8, R3 ;  /* 0x00000008ff037219 */ /* 0x000fca0000011603 */
[----:B------:R-:W1:Y:S01]  /*9aa0*/  LDC R27, c[0x0][0x648] ;  /* 0x00019200ff1b7b82 */ /* 0x000e620000000800 */
[-C--:B---3--:R-:W-:Y:S02]  /*9ab0*/  SHF.L.U32 R4, R5, R26.reuse, RZ ;  /* 0x0000001a05047219 */ /* 0x088fe400000006ff */
[-CC-:B------:R-:W-:Y:S02]  /*9ac0*/  SHF.R.U64 R14, R10, R26.reuse, R3.reuse ;  /* 0x0000001a0a0e7219 */ /* 0x180fe40000001203 */
[----:B------:R-:W-:Y:S02]  /*9ad0*/  SHF.R.U32.HI R5, RZ, R26, R3 ;  /* 0x0000001aff057219 */ /* 0x000fe40000011603 */
[----:B------:R-:W-:Y:S01]  /*9ae0*/  LOP3.LUT R25, RZ, R4, RZ, 0x33, !PT ;  /* 0x00000004ff197212 */ /* 0x000fe200078e33ff */
[----:B------:R-:W3:Y:S01]  /*9af0*/  LDC R30, c[0x0][0x638] ;  /* 0x00018e00ff1e7b82 */ /* 0x000ee20000000800 */
[----:B------:R-:W-:Y:S01]  /*9b00*/  SHF.L.U32 R26, R7, R26, RZ ;  /* 0x0000001a071a7219 */ /* 0x000fe200000006ff */
[----:B------:R-:W-:-:S06]  /*9b10*/  IMAD.MOV.U32 R4, RZ, RZ, R14 ;  /* 0x000000ffff047224 */ /* 0x000fcc00078e000e */
[----:B------:R-:W0:Y:S01]  /*9b20*/  LDC R31, c[0x0][0x610] ;  /* 0x00018400ff1f7b82 */ /* 0x000e220000000800 */
[----:B----4-:R-:W-:Y:S05]  /*9b30*/  @!P0 BRA `(.L_x_193) ;  /* 0x0000000000288947 */ /* 0x010fea0003800000 */
[----:B------:R-:W4:Y:S02]  /*9b40*/  LDC R3, c[0x0][0x64c] ;  /* 0x00019300ff037b82 */ /* 0x000f240000000800 */
[----:B----4-:R-:W-:-:S05]  /*9b50*/  IADD3 R3, P0, R14, R3, RZ ;  /* 0x000000030e037210 */ /* 0x010fca0007f1e0ff */
        /* <DEDUP_REMOVED lines=8> */
.L_x_193:
[----:B------:R-:W-:Y:S01]  /*9be0*/  ISETP.NE.AND P0, PT, R2, 0x1, PT ;  /* 0x000000010200780c */ /* 0x000fe20003f05270 */
[----:B0-----:R-:W-:Y:S01]  /*9bf0*/  VIADD R7, R20, 0xffffffff ;  /* 0xffffffff14077836 */ /* 0x001fe20000000000 */
[----:B-12---:R-:W-:Y:S01]  /*9c00*/  SHF.R.U64 R0, R4, R27, R5 ;  /* 0x0000001b04007219 */ /* 0x006fe20000001205 */
[----:B------:R-:W-:Y:S01]  /*9c10*/  IMAD.MOV R13, RZ, RZ, -R13 ;  /* 0x000000ffff0d7224 */ /* 0x000fe200078e0a0d */
[----:B------:R-:W-:Y:S01]  /*9c20*/  LOP3.LUT R5, R10, R25, RZ, 0xc0, !PT ;  /* 0x000000190a057212 */ /* 0x000fe200078ec0ff */
[----:B------:R-:W-:Y:S01]  /*9c30*/  IMAD.MOV.U32 R4, RZ, RZ, 0x1 ;  /* 0x00000001ff047424 */ /* 0x000fe200078e00ff */
[----:B------:R-:W-:Y:S01]  /*9c40*/  LOP3.LUT R12, R12, R7, RZ, 0xc0, !PT ;  /* 0x000000070c0c7212 */ /* 0x000fe200078ec0ff */
[----:B------:R-:W-:Y:S02]  /*9c50*/  IMAD.MOV R3, RZ, RZ, -R0 ;  /* 0x000000ffff037224 */ /* 0x000fe400078e0a00 */
[----:B------:R-:W-:Y:S02]  /*9c60*/  IMAD R0, R26, R0, R5 ;  /* 0x000000001a007224 */ /* 0x000fe400078e0205 */
[----:B---3--:R-:W-:-:S02]  /*9c70*/  IMAD R3, R3, R30, R14 ;  /* 0x0000001e03037224 */ /* 0x008fc400078e020e */
[----:B------:R-:W-:Y:S02]  /*9c80*/  @P0 IMAD R21, R15, R13, R24 ;  /* 0x0000000d0f150224 */ /* 0x000fe400078e0218 */
[----:B------:R-:W-:Y:S01]  /*9c90*/  IMAD R5, R3, R20, R12 ;  /* 0x0000001403057224 */ /* 0x000fe200078e020c */
[----:B------:R-:W-:Y:S01]  /*9ca0*/  PRMT R3, R4, 0x7610, R3 ;  /* 0x0000761004037816 */ /* 0x000fe20000000003 */
[----:B------:R-:W-:-:S05]  /*9cb0*/  IMAD R0, R0, R31, R21 ;  /* 0x0000001f00007224 */ /* 0x000fca00078e0215 */
[----:B------:R-:W-:Y:S02]  /*9cc0*/  SEL R107, R5, R0, !P0 ;  /* 0x00000000056b7207 */ /* 0x000fe40004000000 */
[----:B------:R-:W-:-:S07]  /*9cd0*/  SEL R0, R0, R5, !P0 ;  /* 0x0000000500007207 */ /* 0x000fce0004000000 */
.L_x_191:
[----:B------:R-:W-:Y:S01]  /*9ce0*/  LOP3.LUT P0, RZ, R3, 0xff, RZ, 0xc0, !PT ;  /* 0x000000ff03ff7812 */ /* 0x000fe2000780c0ff */
[----:B------:R-:W-:-:S12]  /*9cf0*/  IMAD.MOV.U32 R106, RZ, RZ, R0 ;  /* 0x000000ffff6a7224 */ /* 0x000fd800078e0000 */
[----:B------:R-:W-:Y:S05]  /*9d00*/  @P0 BRA `(.L_x_194) ;  /* 0xffffff7000780947 */ /* 0x000fea000383ffff */
[----:B------:R-:W-:Y:S05]  /*9d10*/  EXIT ;  /* 0x000000000000794d */ /* 0x000fea0003800000 */
.L_x_3:
[----:B0-----:R-:W-:Y:S01]  /*9d20*/  ULDC.64 UR4, c[0x0][0x650] ;  /* 0x0001940000047ab9 */ /* 0x001fe20000000a00 */
        /* <DEDUP_REMOVED lines=25> */
.L_x_196:
[--C-:B------:R-:W-:Y:S01]  /*9ec0*/  SHF.R.U64 R12, R10, R14, R11.reuse ;  /* 0x0000000e0a0c7219 */ /* 0x100fe2000000120b */
[----:B------:R-:W0:Y:S01]  /*9ed0*/  LDC R22, c[0x0][0x618] ;  /* 0x00018600ff167b82 */ /* 0x000e220000000800 */
[----:B------:R-:W-:Y:S01]  /*9ee0*/  I2FP.F32.U32 R6, R4 ;  /* 0x0000000400067245 */ /* 0x000fe20000201000 */
[----:B------:R-:W-:Y:S01]  /*9ef0*/  ULDC UR4, c[0x0][0x150] ;  /* 0x0000540000047ab9 */ /* 0x000fe20000000800 */
[----:B------:R-:W-:Y:S02]  /*9f00*/  SHF.R.U32.HI R5, RZ, R14, R11 ;  /* 0x0000000eff057219 */ /* 0x000fe4000001160b */
[----:B------:R-:W-:Y:S01]  /*9f10*/  IADD3 R9, P0, RZ, -R12, RZ ;  /* 0x8000000cff097210 */ /* 0x000fe20007f1e0ff */
[----:B------:R-:W-:Y:S01]  /*9f20*/  FMUL R11, R6, UR4 ;  /* 0x00000004060b7c20 */ /* 0x000fe20008400000 */
[----:B------:R-:W-:Y:S01]  /*9f30*/  ULDC UR4, c[0x0][0x154] ;  /* 0x0000550000047ab9 */ /* 0x000fe20000000800 */
[----:B------:R-:W1:Y:S02]  /*9f40*/  LDC.64 R24, c[0x0][0x640] ;  /* 0x00019000ff187b82 */ /* 0x000e640000000a00 */
[----:B------:R-:W-:-:S02]  /*9f50*/  IMAD.X R5, RZ, RZ, ~R5, P0 ;  /* 0x000000ffff057224 */ /* 0x000fc400000e0e05 */
[----:B------:R-:W2:Y:S01]  /*9f60*/  F2I.U32.TRUNC.NTZ R11, R11 ;  /* 0x0000000b000b7305 */ /* 0x000ea2000020f000 */
[----:B------:R-:W-:-:S03]  /*9f70*/  IMAD.WIDE.U32 R6, R9, R20, R16 ;  /* 0x0000001409067225 */ /* 0x000fc600078e0010 */
[----:B------:R-:W3:Y:S01]  /*9f80*/  LDC R13, c[0x0][0x144] ;  /* 0x00005100ff0d7b82 */ /* 0x000ee20000000800 */
[----:B------:R-:W-:-:S04]  /*9f90*/  IMAD R8, R5, R20, RZ ;  /* 0x0000001405087224 */ /* 0x000fc800078e02ff */
[----:B------:R-:W-:Y:S02]  /*9fa0*/  IMAD R5, R9, R21, R8 ;  /* 0x0000001509057224 */ /* 0x000fe400078e0208 */
[----:B------:R-:W-:Y:S01]  /*9fb0*/  IMAD.MOV.U32 R8, RZ, RZ, -0x1 ;  /* 0xffffffffff087424 */ /* 0x000fe200078e00ff */
[----:B------:R-:W4:Y:S01]  /*9fc0*/  LDC R14, c[0x0][0x608] ;  /* 0x00018200ff0e7b82 */ /* 0x000f220000000800 */
[----:B------:R-:W-:Y:S01]  /*9fd0*/  IMAD.IADD R5, R7, 0x1, R5 ;  /* 0x0000000107057824 */ /* 0x000fe200078e0205 */
[----:B------:R-:W-:-:S04]  /*9fe0*/  I2FP.F32.U32 R7, R3 ;  /* 0x0000000300077245 */ /* 0x000fc80000201000 */
[-C--:B0-----:R-:W-:Y:S01]  /*9ff0*/  SHF.R.U64 R10, R6, R22.reuse, R5 ;  /* 0x00000016060a7219 */ /* 0x081fe20000001205 */
[----:B--2---:R-:W-:Y:S01]  /*a000*/  IMAD.MOV R6, RZ, RZ, -R11 ;  /* 0x000000ffff067224 */ /* 0x004fe200078e0a0b */
[----:B------:R-:W0:Y:S01]  /*a010*/  LDC R9, c[0x0][0x658] ;  /* 0x00019600ff097b82 */ /* 0x000e220000000800 */
[----:B-1----:R-:W-:Y:S01]  /*a020*/  ISETP.NE.U32.AND P0, PT, R24, RZ, PT ;  /* 0x000000ff1800720c */ /* 0x002fe20003f05070 */
[----:B------:R-:W-:Y:S01]  /*a030*/  FMUL R7, R7, UR4 ;  /* 0x0000000407077c20 */ /* 0x000fe20008400000 */
[----:B------:R-:W-:Y:S02]  /*a040*/  SHF.R.U32.HI R5, RZ, R22, R5 ;  /* 0x00000016ff057219 */ /* 0x000fe40000011605 */
[----:B------:R-:W-:-:S03]  /*a050*/  ISETP.NE.AND.EX P0, PT, R25, RZ, PT, P0 ;  /* 0x000000ff1900720c */ /* 0x000fc60003f05300 */
[----:B------:R-:W1:Y:S01]  /*a060*/  LDC R20, c[0x0][0x148] ;  /* 0x00005200ff147b82 */ /* 0x000e620000000800 */
[----:B---3--:R-:W-:Y:S02]  /*a070*/  IMAD R23, R13, R6, R4 ;  /* 0x000000060d177224 */ /* 0x008fe400078e0204 */
[----:B------:R-:W-:-:S05]  /*a080*/  IMAD.MOV.U32 R6, RZ, RZ, 0x1 ;  /* 0x00000001ff067424 */ /* 0x000fca00078e00ff */
[----:B------:R-:W2:Y:S01]  /*a090*/  LDC R21, c[0x0][0x600] ;  /* 0x00018000ff157b82 */ /* 0x000ea20000000800 */
[-CC-:B----4-:R-:W-:Y:S02]  /*a0a0*/  SHF.R.U64 R13, R10, R14.reuse, R5.reuse ;  /* 0x0000000e0a0d7219 */ /* 0x190fe40000001205 */
[----:B------:R-:W-:Y:S02]  /*a0b0*/  SHF.R.U32.HI R4, RZ, R14, R5 ;  /* 0x0000000eff047219 */ /* 0x000fe40000011605 */
[----:B------:R3:W4:Y:S03]  /*a0c0*/  F2I.U32.TRUNC.NTZ R14, R7 ;  /* 0x00000007000e7305 */ /* 0x000726000020f000 */
[----:B------:R-:W1:Y:S01]  /*a0d0*/  LDC R26, c[0x0][0x648] ;  /* 0x00019200ff1a7b82 */ /* 0x000e620000000800 */
[-C--:B0-----:R-:W-:Y:S02]  /*a0e0*/  SHF.R.U64 R15, R13, R9.reuse, R4 ;  /* 0x000000090d0f7219 */ /* 0x081fe40000001204 */
[----:B------:R-:W-:-:S02]  /*a0f0*/  SHF.L.U32 R8, R8, R9, RZ ;  /* 0x0000000908087219 */ /* 0x000fc400000006ff */
[-C--:B------:R-:W-:Y:S01]  /*a100*/  SHF.R.U32.HI R5, RZ, R9.reuse, R4 ;  /* 0x00000009ff057219 */ /* 0x080fe20000011604 */
[----:B------:R-:W-:Y:S01]  /*a110*/  IMAD.MOV.U32 R4, RZ, RZ, R15 ;  /* 0x000000ffff047224 */ /* 0x000fe200078e000f */
[----:B------:R-:W-:Y:S01]  /*a120*/  SHF.L.U32 R22, R6, R9, RZ ;  /* 0x0000000906167219 */ /* 0x000fe200000006ff */
[----:B------:R-:W0:Y:S01]  /*a130*/  LDC R27, c[0x0][0x638] ;  /* 0x00018e00ff1b7b82 */ /* 0x000e220000000800 */
[----:B------:R-:W-:-:S07]  /*a140*/  LOP3.LUT R28, RZ, R8, RZ, 0x33, !PT ;  /* 0x00000008ff1c7212 */ /* 0x000fce00078e33ff */
        /* <DEDUP_REMOVED lines=12> */
.L_x_197:
[----:B------:R-:W-:Y:S01]  /*a210*/  ISETP.NE.AND P0, PT, R2, 0x1, PT ;  /* 0x000000010200780c */ /* 0x000fe20003f05270 */
[----:B--2---:R-:W-:Y:S01]  /*a220*/  VIADD R7, R21, 0xffffffff ;  /* 0xffffffff15077836 */ /* 0x004fe20000000000 */
[----:B-1----:R-:W-:Y:S01]  /*a230*/  SHF.R.U64 R5, R4, R26, R5 ;  /* 0x0000001a04057219 */ /* 0x002fe20000001205 */
[----:B------:R-:W-:Y:S01]  /*a240*/  IMAD.MOV R14, RZ, RZ, -R14 ;  /* 0x000000ffff0e7224 */ /* 0x000fe200078e0a0e */
[----:B------:R-:W-:Y:S01]  /*a250*/  LOP3.LUT R4, R13, R28, RZ, 0xc0, !PT ;  /* 0x0000001c0d047212 */ /* 0x000fe200078ec0ff */
[----:B------:R-:W-:Y:S01]  /*a260*/  IMAD.MOV.U32 R8, RZ, RZ, R12 ;  /* 0x000000ffff087224 */ /* 0x000fe200078e000c */
[----:B------:R-:W-:Y:S01]  /*a270*/  LOP3.LUT R10, R10, R7, RZ, 0xc0, !PT ;  /* 0x000000070a0a7212 */ /* 0x000fe200078ec0ff */
[----:B------:R-:W-:Y:S02]  /*a280*/  IMAD.MOV R6, RZ, RZ, -R5 ;  /* 0x000000ffff067224 */ /* 0x000fe400078e0a05 */
[----:B------:R-:W-:-:S04]  /*a290*/  IMAD R4, R22, R5, R4 ;  /* 0x0000000516047224 */ /* 0x000fc800078e0204 */
[----:B------:R-:W-:Y:S02]  /*a2a0*/  @P0 IMAD R23, R20, R14, R3 ;  /* 0x0000000e14170224 */ /* 0x000fe400078e0203 */
[----:B0-----:R-:W-:Y:S02]  /*a2b0*/  IMAD R3, R6, R27, R15 ;  /* 0x0000001b06037224 */ /* 0x001fe400078e020f */
[----:B------:R-:W-:Y:S02]  /*a2c0*/  IMAD R7, R4, R29, R23 ;  /* 0x0000001d04077224 */ /* 0x000fe400078e0217 */
[----:B------:R-:W-:Y:S02]  /*a2d0*/  IMAD R4, R3, R21, R10 ;  /* 0x0000001503047224 */ /* 0x000fe400078e020a */
[----:B------:R-:W-:-:S03]  /*a2e0*/  IMAD.MOV.U32 R6, RZ, RZ, 0x1 ;  /* 0x00000001ff067424 */ /* 0x000fc600078e00ff */
[----:B------:R-:W-:Y:S02]  /*a2f0*/  SEL R9, R4, R7, !P0 ;  /* 0x0000000704097207 */ /* 0x000fe40004000000 */
[----:B------:R-:W-:-:S07]  /*a300*/  SEL R7, R7, R4, !P0 ;  /* 0x0000000407077207 */ /* 0x000fce0004000000 */
.L_x_195:
[----:B------:R-:W-:-:S08]  /*a310*/  NOP ;  /* 0x0000000000007918 */ /* 0x000fd00000000000 */
[----:B------:R-:W0:-:S00]  /*a320*/  USETMAXREG.DEALLOC.CTAPOOL 0x28 ;  /* 0x00000028000079c8 */ /* 0x000e0000080e0500 */
[----:B0-----:R-:W-:-:S13]  /*a330*/  ISETP.NE.AND P0, PT, R0, RZ, PT ;  /* 0x000000ff0000720c */ /* 0x001fda0003f05270 */
[----:B------:R-:W-:Y:S05]  /*a340*/  @P0 EXIT ;  /* 0x000000000000094d */ /* 0x000fea0003800000 */
[----:B------:R-:W-:Y:S01]  /*a350*/  LOP3.LUT P0, RZ, R6, 0xff, RZ, 0xc0, !PT ;  /* 0x000000ff06ff7812 */ /* 0x000fe2000780c0ff */
[----:B------:R-:W-:Y:S02]  /*a360*/  IMAD.MOV.U32 R3, RZ, RZ, 0x1 ;  /* 0x00000001ff037424 */ /* 0x000fe400078e00ff */
[----:B------:R-:W-:-:S10]  /*a370*/  IMAD.MOV.U32 R0, RZ, RZ, RZ ;  /* 0x000000ffff007224 */ /* 0x000fd400078e00ff */
[----:B------:R-:W-:Y:S05]  /*a380*/  @!P0 BRA `(.L_x_198) ;  /* 0x0000000c00648947 */ /* 0x000fea0003800000 */
[----:B------:R-:W0:Y:S01]  /*a390*/  LDC R0, c[0x0][0x28c] ;  /* 0x0000a300ff007b82 */ /* 0x000e220000000800 */
[----:B------:R-:W-:Y:S01]  /*a3a0*/  ULDC UR5, c[0x0][0x658] ;  /* 0x0001960000057ab9 */ /* 0x000fe20000000800 */
[----:B------:R-:W-:Y:S01]  /*a3b0*/  UMOV UR7, 0xffffffff ;  /* 0xffffffff00077882 */ /* 0x000fe20000000000 */
[----:B------:R-:W-:Y:S01]  /*a3c0*/  ULDC UR6, c[0x0][0xc] ;  /* 0x0000030000067ab9 */ /* 0x000fe20000000800 */
[----:B------:R-:W-:Y:S01]  /*a3d0*/  USHF.L.U32 UR9, UR7, UR5, URZ ;  /* 0x0000000507097299 */ /* 0x000fe2000800063f */
[C---:B------:R-:W-:Y:S01]  /*a3e0*/  LOP3.LUT P2, RZ, R18.reuse, 0x7f, RZ, 0xc0, !PT ;  /* 0x0000007f12ff7812 */ /* 0x040fe2000784c0ff */
[----:B------:R-:W-:Y:S01]  /*a3f0*/  UMOV UR8, 0x1 ;  /* 0x0000000100087882 */ /* 0x000fe20000000000 */
[----:B------:R-:W-:Y:S01]  /*a400*/  ULDC UR7, c[0x0][0x10] ;  /* 0x0000040000077ab9 */ /* 0x000fe20000000800 */
[----:B------:R-:W-:Y:S01]  /*a410*/  LOP3.LUT P0, RZ, R18, 0x1f, RZ, 0xc0, !PT ;  /* 0x0000001f12ff7812 */ /* 0x000fe2000780c0ff */
[----:B------:R-:W-:Y:S01]  /*a420*/  UIMAD.WIDE.U32 UR6, UR6, UR7, URZ ;  /* 0x00000007060672a5 */ /* 0x000fe2000f8e003f */
[----:B------:R-:W-:Y:S01]  /*a430*/  BSSY B0, `(.L_x_198) ;  /* 0x00000ce000007945 */ /* 0x000fe20003800000 */
[----:B------:R-:W-:Y:S01]  /*a440*/  USHF.L.U32 UR5, UR8, UR5, URZ ;  /* 0x0000000508057299 */ /* 0x000fe2000800063f */
[----:B------:R-:W-:Y:S01]  /*a450*/  IMAD.MOV.U32 R11, RZ, RZ, 0x1 ;  /* 0x00000001ff0b7424 */ /* 0x000fe200078e00ff */
[----:B------:R-:W-:Y:S01]  /*a460*/  LOP3.LUT R18, R19, 0x2, RZ, 0xfc, !PT ;  /* 0x0000000213127812 */ /* 0x000fe200078efcff */
[----:B------:R-:W-:Y:S01]  /*a470*/  ULDC UR8, c[0x0][0x14] ;  /* 0x0000050000087ab9 */ /* 0x000fe20000000800 */
[----:B------:R-:W-:Y:S01]  /*a480*/  PLOP3.LUT P0, PT, P0, P2, PT, 0x8a, 0x0 ;  /* 0x000000000000781c */ /* 0x000fe20000705172 */
[----:B------:R-:W-:-:S02]  /*a490*/  UIMAD.WIDE.U32 UR30, UR6, UR8, URZ ;  /* 0x00000008061e72a5 */ /* 0x000fc4000f8e003f */
[----:B------:R-:W-:Y:S01]  /*a4a0*/  UIMAD UR7, UR7, UR8, URZ ;  /* 0x00000008070772a4 */ /* 0x000fe2000f8e023f */
[----:B------:R-:W-:Y:S01]  /*a4b0*/  ULDC UR4, c[0x0][0x600] ;  /* 0x0001800000047ab9 */ /* 0x000fe20000000800 */
[----:B------:R-:W-:Y:S02]  /*a4c0*/  ULOP3.LUT UR6, URZ, UR9, URZ, 0x33, !UPT ;  /* 0x000000093f067292 */ /* 0x000fe4000f8e333f */
[----:B------:R-:W-:Y:S01]  /*a4d0*/  UIADD3 UR4, UR4, -0x1, URZ ;  /* 0xffffffff04047890 */ /* 0x000fe2000fffe03f */
[----:B0-----:R-:W-:Y:S01]  /*a4e0*/  VIADD R0, R0, 0xff ;  /* 0x000000ff00007836 */ /* 0x001fe20000000000 */
[----:B------:R-:W-:Y:S01]  /*a4f0*/  UIADD3 UR7, UR31, UR7, URZ ;  /* 0x000000071f077290 */ /* 0x000fe2000fffe03f */
[----:B------:R-:W-:-:S03]  /*a500*/  ULDC.64 UR38, c[0x0][0x198] ;  /* 0x0000660000267ab9 */ /* 0x000fc60000000a00 */
[----:B------:R-:W-:-:S04]  /*a510*/  SHF.R.S32.HI R3, RZ, 0x1f, R0 ;  /* 0x0000001fff037819 */ /* 0x000fc80000011400 */
[----:B------:R-:W-:Y:S01]  /*a520*/  LEA.HI R3, R3, R0, RZ, 0x8 ;  /* 0x0000000003037211 */ /* 0x000fe200078f40ff */
[----:B------:R-:W-:-:S03]  /*a530*/  IMAD.MOV.U32 R0, RZ, RZ, RZ ;  /* 0x000000ffff007224 */ /* 0x000fc600078e00ff */
[----:B------:R-:W-:Y:S01]  /*a540*/  SHF.R.S32.HI R13, RZ, 0x8, R3 ;  /* 0x00000008ff0d7819 */ /* 0x000fe20000011403 */
[----:B------:R-:W-:-:S04]  /*a550*/  IMAD.MOV.U32 R3, RZ, RZ, 0x1 ;  /* 0x00000001ff037424 */ /* 0x000fc800078e00ff */
[----:B------:R-:W-:-:S07]  /*a560*/  VIADD R10, R13, 0x1 ;  /* 0x000000010d0a7836 */ /* 0x000fce0000000000 */
.L_x_210:
[----:B------:R-:W-:-:S03]  /*a570*/  UMOV UR8, 0xffffffff ;  /* 0xffffffff00087882 */ /* 0x000fc60000000000 */
[----:B------:R-:W-:Y:S05]  /*a580*/  BRA.DIV UR8, `(.L_x_199) ;  /* 0x0000000e08847947 */ /* 0x000fea000b800000 */
[----:B------:R-:W-:-:S13]  /*a590*/  ELECT P6, URZ, PT ;  /* 0x00000000003f782f */ /* 0x000fda00038c0000 */
.L_x_219:
[----:B------:R-:W0:Y:S01]  /*a5a0*/  LDC R4, c[0x0][0x28c] ;  /* 0x0000a300ff047b82 */ /* 0x000e220000000800 */
[----:B------:R-:W-:Y:S01]  /*a5b0*/  BSSY B1, `(.L_x_200) ;  /* 0x0000043000017945 */ /* 0x000fe20003800000 */
[----:B0-----:R-:W-:-:S13]  /*a5c0*/  ISETP.LT.OR P6, PT, R4, 0x1, !P6 ;  /* 0x000000010400780c */ /* 0x001fda00077c1670 */
[----:B------:R-:W-:Y:S05]  /*a5d0*/  @P6 BRA `(.L_x_201) ;  /* 0x0000000400006947 */ /* 0x000fea0003800000 */
[----:B------:R-:W-:Y:S02]  /*a5e0*/  IMAD.SHL.U32 R14, R7, 0x100, RZ ;  /* 0x00000100070e7824 */ /* 0x000fe400078e00ff */
[----:B------:R-:W-:Y:S02]  /*a5f0*/  IMAD R15, R9, 0x50, RZ ;  /* 0x00000050090f7824 */ /* 0x000fe400078e02ff */
[----:B------:R-:W-:Y:S02]  /*a600*/  IMAD.MOV.U32 R20, RZ, RZ, RZ ;  /* 0x000000ffff147224 */ /* 0x000fe400078e00ff */
[----:B------:R-:W-:Y:S02]  /*a610*/  IMAD.MOV.U32 R4, RZ, RZ, R10 ;  /* 0x000000ffff047224 */ /* 0x000fe400078e000a */
[----:B------:R-:W-:Y:S02]  /*a620*/  IMAD.MOV.U32 R5, RZ, RZ, R3 ;  /* 0x000000ffff057224 */ /* 0x000fe400078e0003 */
[----:B------:R-:W-:-:S07]  /*a630*/  IMAD.MOV.U32 R6, RZ, RZ, R0 ;  /* 0x000000ffff067224 */ /* 0x000fce00078e0000 */
.L_x_205:
[----:B------:R-:W0:Y:S01]  /*a640*/  S2R R12, SR_CgaCtaId ;  /* 0x00000000000c7919 */ /* 0x000e220000008800 */
[----:B------:R-:W-:Y:S01]  /*a650*/  MOV R7, 0x400 ;  /* 0x0000040000077802 */ /* 0x000fe20000000f00 */
[----:B------:R-:W1:Y:S03]  /*a660*/  @!P2 LDC R9, c[0x0][0x500] ;  /* 0x00014000ff09ab82 */ /* 0x000e660000000800 */
[----:B0-----:R-:W-:Y:S02]  /*a670*/  LEA R21, R12, R7, 0x18 ;  /* 0x000000070c157211 */ /* 0x001fe400078ec0ff */
[----:B------:R-:W-:-:S03]  /*a680*/  SHF.L.U32 R7, R5, 0x1f, RZ ;  /* 0x0000001f05077819 */ /* 0x000fc600000006ff */
[----:B------:R-:W-:-:S04]  /*a690*/  IMAD R12, R6, 0x8, R21 ;  /* 0x00000008060c7824 */ /* 0x000fc800078e0215 */
[----:B------:R-:W0:Y:S02]  /*a6a0*/  SYNCS.PHASECHK.TRANS64.TRYWAIT P1, [R12+URZ+0x10], R7 ;  /* 0x000010070c0075a7 */ /* 0x000e24000802017f */
[----:B01----:R-:W-:Y:S05]  /*a6b0*/  @!P1 BRA `(.L_x_202) ;  /* 0x0000000c00589947 */ /* 0x003fea0003800000 */
.L_x_220:
[----:B0-----:R-:W-:Y:S01]  /*a6c0*/  PRMT R7, R18, 0x9910, RZ ;  /* 0x0000991012077816 */ /* 0x001fe200000000ff */
[----:B------:R0:W-:Y:S03]  /*a6d0*/  @!P2 SYNCS.ARRIVE.TRANS64 RZ, [R12+URZ], R9 ;  /* 0x000000090cffa9a7 */ /* 0x0001e6000800003f */
[----:B------:R-:W-:-:S13]  /*a6e0*/  ISETP.NE.AND P1, PT, R7, 0x2, PT ;  /* 0x000000020700780c */ /* 0x000fda0003f25270 */
[----:B0-----:R-:W-:Y:S05]  /*a6f0*/  @P1 BRA `(.L_x_203) ;  /* 0x0000000000041947 */ /* 0x001fea0003800000 */
[----:B------:R-:W-:Y:S01]  /*a700*/  BPT.TRAP 0x1 ;  /* 0x000000040000795c */ /* 0x000fe20000300000 */
.L_x_203:
[----:B------:R-:W-:Y:S05]  /*a710*/  @P0 BRA `(.L_x_204) ;  /* 0x0000000000040947 */ /* 0x000fea0003800000 */
[----:B------:R-:W-:Y:S01]  /*a720*/  BPT.TRAP 0x1 ;  /* 0x000000040000795c */ /* 0x000fe20000300000 */
.L_x_204:
[--C-:B------:R-:W-:Y:S01]  /*a730*/  IMAD R7, R6, 0x10000, R21.reuse ;  /* 0x0001000006077824 */ /* 0x100fe200078e0215 */
[----:B------:R-:W-:Y:S01]  /*a740*/  R2UR UR34, R20 ;  /* 0x00000000142272ca */ /* 0x000fe200000e0000 */
[----:B------:R-:W-:Y:S01]  /*a750*/  IMAD R21, R6, 0x5000, R21 ;  /* 0x0000500006157824 */ /* 0x000fe200078e0215 */
[----:B------:R-:W-:Y:S01]  /*a760*/  R2UR UR33, R12 ;  /* 0x000000000c2172ca */ /* 0x000fe200000e0000 */
[----:B------:R-:W-:Y:S01]  /*a770*/  VIADD R4, R4, 0xffffffff ;  /* 0xffffffff04047836 */ /* 0x000fe20000000000 */
[----:B------:R-:W-:Y:S01]  /*a780*/  R2UR UR24, R7 ;  /* 0x00000000071872ca */ /* 0x000fe200000e0000 */
[----:B------:R-:W-:Y:S01]  /*a790*/  UIADD3 UR14, UP0, UR38, 0xf0, URZ ;  /* 0x000000f0260e7890 */ /* 0x000fe2000ff1e03f */
[----:B------:R-:W-:Y:S01]  /*a7a0*/  R2UR UR8, R21 ;  /* 0x00000000150872ca */ /* 0x000fe200000e0000 */
[----:B------:R-:W-:Y:S01]  /*a7b0*/  UIADD3 UR40, UP1, UR38, 0x1f0, URZ ;  /* 0x000001f026287890 */ /* 0x000fe2000ff3e03f */
[----:B------:R-:W-:Y:S01]  /*a7c0*/  R2UR UR36, R8 ;  /* 0x00000000082472ca */ /* 0x000fe200000e0000 */
[----:B------:R-:W-:Y:S01]  /*a7d0*/  UIADD3.X UR15, URZ, UR39, URZ, UP0, !UPT ;  /* 0x000000273f0f7290 */ /* 0x000fe200087fe43f */
[----:B------:R-:W-:Y:S01]  /*a7e0*/  R2UR UR35, R14 ;  /* 0x000000000e2372ca */ /* 0x000fe200000e0000 */
[----:B------:R-:W-:Y:S01]  /*a7f0*/  UIADD3.X UR41, URZ, UR39, URZ, UP1, !UPT ;  /* 0x000000273f297290 */ /* 0x000fe20008ffe43f */
[----:B------:R-:W-:Y:S01]  /*a800*/  R2UR UR19, R15 ;  /* 0x000000000f1372ca */ /* 0x000fe200000e0000 */
[----:B------:R-:W-:Y:S01]  /*a810*/  UIADD3 UR26, UR34, 0x80, URZ ;  /* 0x00000080221a7890 */ /* 0x000fe2000fffe03f */
[----:B------:R-:W-:Y:S01]  /*a820*/  ISETP.GT.AND P3, PT, R4, 0x1, PT ;  /* 0x000000010400780c */ /* 0x000fe20003f64270 */
[----:B------:R-:W-:Y:S01]  /*a830*/  VIADD R6, R6, 0x1 ;  /* 0x0000000106067836 */ /* 0x000fe20000000000 */
[----:B------:R-:W-:Y:S01]  /*a840*/  UMOV UR22, 0x0 ;  /* 0x0000000000167882 */ /* 0x000fe20000000000 */
[----:B------:R-:W-:Y:S01]  /*a850*/  UIADD3 UR32, UR24, 0x100, URZ ;  /* 0x0000010018207890 */ /* 0x000fe2000fffe03f */
[----:B------:R-:W-:Y:S01]  /*a860*/  VIADD R20, R20, 0x100 ;  /* 0x0000010014147836 */ /* 0x000fe20000000000 */
[----:B------:R-:W-:Y:S01]  /*a870*/  UIADD3 UR24, UR24, 0x8100, URZ ;  /* 0x0000810018187890 */ /* 0x000fe2000fffe03f */
[----:B------:R-:W-:Y:S01]  /*a880*/  ISETP.NE.AND P1, PT, R6, 0x2, PT ;  /* 0x000000020600780c */ /* 0x000fe20003f25270 */
[----:B------:R-:W-:-:S02]  /*a890*/  UIADD3 UR16, UR8, 0x20100, URZ ;  /* 0x0002010008107890 */ /* 0x000fc4000fffe03f */
[----:B------:R-:W-:Y:S01]  /*a8a0*/  UIADD3 UR8, UR8, 0x22900, URZ ;  /* 0x0002290008087890 */ /* 0x000fe2000fffe03f */
[----:B------:R-:W-:Y:S01]  /*a8b0*/  SEL R12, RZ, 0x1, P1 ;  /* 0x00000001ff0c7807 */ /* 0x000fe20000800000 */
[----:B------:R-:W-:Y:S01]  /*a8c0*/  UMOV UR23, 0x10000000 ;  /* 0x1000000000177882 */ /* 0x000fe20000000000 */
[----:B------:R-:W-:Y:S01]  /*a8d0*/  UMOV UR25, UR33 ;  /* 0x0000002100197c82 */ /* 0x000fe20008000000 */
[----:B------:R-:W-:Y:S01]  /*a8e0*/  UMOV UR28, UR36 ;  /* 0x00000024001c7c82 */ /* 0x000fe20008000000 */
[----:B------:R-:W-:Y:S01]  /*a8f0*/  UMOV UR27, UR35 ;  /* 0x00000023001b7c82 */ /* 0x000fe20008000000 */
[----:B------:R-:W-:Y:S01]  /*a900*/  UMOV UR17, UR33 ;  /* 0x0000002100117c82 */ /* 0x000fe20008000000 */
[----:B------:R-:W-:Y:S01]  /*a910*/  UMOV UR18, UR34 ;  /* 0x0000002200127c82 */ /* 0x000fe20008000000 */
[----:B------:R-:W-:Y:S01]  /*a920*/  UMOV UR20, UR36 ;  /* 0x0000002400147c82 */ /* 0x000fe20008000000 */
[----:B------:R0:W-:Y:S01]  /*a930*/  UTMALDG.3D [UR32], [UR14], desc[UR22] ;  /* 0x000016200e0075b4 */ /* 0x0001e20008011000 */
[----:B------:R-:W-:Y:S01]  /*a940*/  UMOV UR9, UR33 ;  /* 0x0000002100097c82 */ /* 0x000fe20008000000 */
[----:B------:R-:W-:Y:S01]  /*a950*/  UMOV UR11, UR19 ;  /* 0x00000013000b7c82 */ /* 0x000fe20008000000 */
[----:B------:R-:W-:Y:S01]  /*a960*/  UMOV UR12, UR36 ;  /* 0x00000024000c7c82 */ /* 0x000fe20008000000 */
[----:B------:R-:W-:Y:S01]  /*a970*/  UMOV UR10, UR26 ;  /* 0x0000001a000a7c82 */ /* 0x000fe20008000000 */
[----:B------:R-:W-:-:S02]  /*a980*/  LOP3.LUT R5, R5, R12, RZ, 0x3c, !PT ;  /* 0x0000000c05057212 */ /* 0x000fc400078e3cff */
[----:B------:R-:W-:Y:S01]  /*a990*/  SEL R6, R6, RZ, P1 ;  /* 0x000000ff06067207 */ /* 0x000fe20000800000 */
[----:B------:R0:W-:Y:S01]  /*a9a0*/  UTMALDG.3D [UR24], [UR14], desc[UR22] ;  /* 0x000016180e0075b4 */ /* 0x0001e20008011000 */
[----:B------:R0:W-:Y:S01]  /*a9b0*/  UTMALDG.3D [UR16], [UR40], desc[UR22] ;  /* 0x00001610280075b4 */ /* 0x0001e20008011000 */
[----:B------:R0:W-:Y:S02]  /*a9c0*/  UTMALDG.3D [UR8], [UR40], desc[UR22] ;  /* 0x00001608280075b4 */ /* 0x0001e40008011000 */
[----:B0-----:R-:W-:Y:S05]  /*a9d0*/  @P3 BRA `(.L_x_205) ;  /* 0xfffffffc00183947 */ /* 0x001fea000383ffff */
.L_x_201:
[----:B------:R-:W-:Y:S05]  /*a9e0*/  BSYNC B1 ;  /* 0x0000000000017941 */ /* 0x000fea0003800000 */
.L_x_200:
[----:B------:R-:W-:Y:S01]  /*a9f0*/  LOP3.LUT P3, RZ, R11, 0xff, RZ, 0xc0, !PT ;  /* 0x000000ff0bff7812 */ /* 0x000fe2000786c0ff */
[----:B------:R-:W-:Y:S01]  /*aa00*/  IMAD.IADD R0, R13, 0x1, R0 ;  /* 0x000000010d007824 */ /* 0x000fe200078e0200 */
[----:B------:R-:W-:Y:S01]  /*aa10*/  IADD3 R16, P4, R16, UR30, RZ ;  /* 0x0000001e10107c10 */ /* 0x000fe2000ff9e0ff */
[----:B------:R-:W-:Y:S01]  /*aa20*/  ULDC.64 UR8, c[0x0][0x650] ;  /* 0x0001940000087ab9 */ /* 0x000fe20000000a00 */
[----:B------:R-:W-:Y:S01]  /*aa30*/  BSSY B1, `(.L_x_206) ;  /* 0x000006b000017945 */ /* 0x000fe20003800000 */
[----:B------:R-:W-:Y:S01]  /*aa40*/  IMAD.MOV.U32 R7, RZ, RZ, -0x1 ;  /* 0xffffffffff077424 */ /* 0x000fe200078e00ff */
[----:B------:R-:W-:Y:S01]  /*aa50*/  SHF.R.U32.HI R4, RZ, 0x1, R0 ;  /* 0x00000001ff047819 */ /* 0x000fe20000011600 */
[----:B------:R-:W-:Y:S01]  /*aa60*/  IMAD.MOV.U32 R9, RZ, RZ, -0x1 ;  /* 0xffffffffff097424 */ /* 0x000fe200078e00ff */
[----:B------:R-:W-:Y:S01]  /*aa70*/  ISETP.GT.U32.AND P1, PT, R0, 0x1, PT ;  /* 0x000000010000780c */ /* 0x000fe20003f24070 */
[----:B------:R-:W-:Y:S01]  /*aa80*/  IMAD.MOV.U32 R8, RZ, RZ, -0x1 ;  /* 0xffffffffff087424 */ /* 0x000fe200078e00ff */
[----:B------:R-:W-:-:S02]  /*aa90*/  LOP3.LUT R4, R4, 0x1, RZ, 0xc0, !PT ;  /* 0x0000000104047812 */ /* 0x000fc400078ec0ff */
[----:B------:R-:W-:Y:S01]  /*aaa0*/  ISETP.LT.U32.AND P1, PT, R13, 0x2, P1 ;  /* 0x000000020d00780c */ /* 0x000fe20000f21070 */
[----:B------:R-:W0:Y:S01]  /*aab0*/  @P3 S2R R6, SR_CgaCtaId ;  /* 0x0000000000063919 */ /* 0x000e220000008800 */
[----:B------:R-:W-:Y:S02]  /*aac0*/  @P3 MOV R5, 0x400 ;  /* 0x0000040000053802 */ /* 0x000fe40000000f00 */
[----:B------:R-:W-:Y:S02]  /*aad0*/  IADD3.X R17, R17, UR7, RZ, P4, !PT ;  /* 0x0000000711117c10 */ /* 0x000fe4000a7fe4ff */
[----:B------:R-:W-:Y:S02]  /*aae0*/  ISETP.GE.U32.AND P4, PT, R16, UR8, PT ;  /* 0x0000000810007c0c */ /* 0x000fe4000bf86070 */
[----:B------:R-:W-:Y:S02]  /*aaf0*/  LOP3.LUT R0, R0, 0x1, RZ, 0xc0, !PT ;  /* 0x0000000100007812 */ /* 0x000fe400078ec0ff */
[----:B------:R-:W-:-:S02]  /*ab00*/  PRMT R11, RZ, 0x7610, R11 ;  /* 0x00007610ff0b7816 */ /* 0x000fc4000000000b */
[----:B0-----:R-:W-:-:S04]  /*ab10*/  @P3 LEA R5, R6, R5, 0x18 ;  /* 0x0000000506053211 */ /* 0x001fc800078ec0ff */
[----:B------:R0:W-:Y:S01]  /*ab20*/  @P3 SYNCS.ARRIVE.TRANS64.A1T0 RZ, [R5+URZ+0x38], RZ ;  /* 0x000038ff05ff39a7 */ /* 0x0001e2000810003f */
[----:B------:R-:W-:Y:S02]  /*ab30*/  ISETP.NE.U32.AND P3, PT, R4, 0x1, PT ;  /* 0x000000010400780c */ /* 0x000fe40003f65070 */
[----:B------:R-:W-:Y:S02]  /*ab40*/  SEL R4, RZ, 0x1, !P1 ;  /* 0x00000001ff047807 */ /* 0x000fe40004800000 */
[----:B------:R-:W-:Y:S02]  /*ab50*/  ISETP.GE.U32.AND.EX P1, PT, R17, UR9, PT, P4 ;  /* 0x0000000911007c0c */ /* 0x000fe4000bf26140 */
[----:B------:R-:W-:-:S04]  /*ab60*/  ISETP.GT.U32.AND P3, PT, R13, 0x1, !P3 ;  /* 0x000000010d00780c */ /* 0x000fc80005f64070 */
[----:B0-----:R-:W-:-:S04]  /*ab70*/  SEL R5, RZ, 0x1, !P3 ;  /* 0x00000001ff057807 */ /* 0x001fc80005800000 */
[--C-:B------:R-:W-:Y:S02]  /*ab80*/  LOP3.LUT R3, R5, R3, R4.reuse, 0x96, !PT ;  /* 0x0000000305037212 */ /* 0x100fe400078e9604 */
[----:B------:R-:W-:Y:S01]  /*ab90*/  PRMT R4, RZ, 0x7610, R4 ;  /* 0x00007610ff047816 */ /* 0x000fe20000000004 */
[----:B------:R-:W-:Y:S06]  /*aba0*/  @P1 BRA `(.L_x_207) ;  /* 0x00000004004c1947 */ /* 0x000fec0003800000 */
[----:B------:R-:W-:Y:S01]  /*abb0*/  ULDC.64 UR8, c[0x0][0x628] ;  /* 0x00018a0000087ab9 */ /* 0x000fe20000000a00 */
[----:B------:R-:W0:Y:S01]  /*abc0*/  S2R R14, SR_CTAID.X ;  /* 0x00000000000e7919 */ /* 0x000e220000002500 */
[----:B------:R-:W-:Y:S01]  /*abd0*/  ISETP.NE.U32.AND P1, PT, RZ, UR8, PT ;  /* 0x00000008ff007c0c */ /* 0x000fe2000bf25070 */
[----:B------:R-:W-:Y:S01]  /*abe0*/  ULDC UR11, c[0x0][0x630] ;  /* 0x00018c00000b7ab9 */ /* 0x000fe20000000800 */
[----:B------:R-:W-:Y:S01]  /*abf0*/  IMAD.MOV.U32 R4, RZ, RZ, R16 ;  /* 0x000000ffff047224 */ /* 0x000fe200078e0010 */
[----:B------:R-:W1:Y:S01]  /*ac00*/  S2R R12, SR_CTAID.Y ;  /* 0x00000000000c7919 */ /* 0x000e620000002600 */
[----:B------:R-:W-:Y:S01]  /*ac10*/  ISETP.NE.AND.EX P1, PT, RZ, UR9, PT, P1 ;  /* 0x00000009ff007c0c */ /* 0x000fe2000bf25310 */
[----:B------:R-:W-:-:S12]  /*ac20*/  IMAD.MOV.U32 R5, RZ, RZ, R17 ;  /* 0x000000ffff057224 */ /* 0x000fd800078e0011 */
[----:B------:R-:W-:Y:S05]  /*ac30*/  @!P1 BRA `(.L_x_208) ;  /* 0x0000000000289947 */ /* 0x000fea0003800000 */
[----:B------:R-:W-:Y:S02]  /*ac40*/  ULDC UR10, c[0x0][0x634] ;  /* 0x00018d00000a7ab9 */ /* 0x000fe40000000800 */
[----:B------:R-:W-:-:S05]  /*ac50*/  IADD3 R9, P1, R16, UR10, RZ ;  /* 0x0000000a10097c10 */ /* 0x000fca000ff3e0ff */
[----:B------:R-:W-:-:S04]  /*ac60*/  IMAD.X R15, RZ, RZ, R17, P1 ;  /* 0x000000ffff0f7224 */ /* 0x000fc800008e0611 */
[----:B------:R-:W-:-:S04]  /*ac70*/  IMAD.WIDE.U32 R6, R15, UR8, RZ ;  /* 0x000000080f067c25 */ /* 0x000fc8000f8e00ff */
[----:B------:R-:W-:-:S04]  /*ac80*/  IMAD.WIDE.U32 R6, P1, R9, UR9, R6 ;  /* 0x0000000909067c25 */ /* 0x000fc8000f820006 */
[----:B------:R-:W-:-:S04]  /*ac90*/  IMAD.WIDE.U32 R8, R9, UR8, RZ ;  /* 0x0000000809087c25 */ /* 0x000fc8000f8e00ff */
[----:B------:R-:W-:Y:S01]  /*aca0*/  IMAD.X R5, RZ, RZ, RZ, P1 ;  /* 0x000000ffff057224 */ /* 0x000fe200008e06ff */
[----:B------:R-:W-:Y:S01]  /*acb0*/  IADD3 RZ, P1, R9, R6, RZ ;  /* 0x0000000609ff7210 */ /* 0x000fe20007f3e0ff */
[----:B------:R-:W-:-:S04]  /*acc0*/  IMAD.MOV.U32 R4, RZ, RZ, R7 ;  /* 0x000000ffff047224 */ /* 0x000fc800078e0007 */
[----:B------:R-:W-:-:S08]  /*acd0*/  IMAD.WIDE.U32.X R4, R15, UR9, R4, P1 ;  /* 0x000000090f047c25 */ /* 0x000fd000088e0404 */
.L_x_208:
[--C-:B------:R-:W-:Y:S01]  /*ace0*/  SHF.R.U64 R8, R4, UR11, R5.reuse ;  /* 0x0000000b04087c19 */ /* 0x100fe20008001205 */
[----:B------:R-:W-:Y:S01]  /*acf0*/  ULDC.64 UR8, c[0x0][0x620] ;  /* 0x0001880000087ab9 */ /* 0x000fe20000000a00 */
[----:B------:R-:W-:Y:S01]  /*ad00*/  SHF.R.U32.HI R4, RZ, UR11, R5 ;  /* 0x0000000bff047c19 */ /* 0x000fe20008011605 */
[----:B------:R-:W2:Y:S01]  /*ad10*/  LDC R25, c[0x0][0x144] ;  /* 0x00005100ff197b82 */ /* 0x000ea20000000800 */
[----:B------:R-:W-:Y:S01]  /*ad20*/  IADD3 R7, P1, RZ, -R8, RZ ;  /* 0x80000008ff077210 */ /* 0x000fe20007f3e0ff */
[----:B------:R-:W-:Y:S01]  /*ad30*/  ULDC.64 UR12, c[0x0][0x640] ;  /* 0x00019000000c7ab9 */ /* 0x000fe20000000a00 */
[----:B0-----:R-:W-:Y:S01]  /*ad40*/  I2FP.F32.U32 R9, R14 ;  /* 0x0000000e00097245 */ /* 0x001fe20000201000 */
[----:B------:R-:W-:Y:S02]  /*ad50*/  ULDC UR10, c[0x0][0x608] ;  /* 0x00018200000a7ab9 */ /* 0x000fe40000000800 */
[----:B------:R-:W-:Y:S01]  /*ad60*/  IMAD.X R4, RZ, RZ, ~R4, P1 ;  /* 0x000000ffff047224 */ /* 0x000fe200008e0e04 */
[----:B------:R-:W-:Y:S01]  /*ad70*/  ISETP.NE.U32.AND P1, PT, RZ, UR12, PT ;  /* 0x0000000cff007c0c */ /* 0x000fe2000bf25070 */
[----:B------:R-:W0:Y:S02]  /*ad80*/  LDC R21, c[0x0][0x148] ;  /* 0x00005200ff157b82 */ /* 0x000e240000000800 */
[----:B------:R-:W-:Y:S01]  /*ad90*/  IMAD R6, R4, UR8, RZ ;  /* 0x0000000804067c24 */ /* 0x000fe2000f8e02ff */
[----:B------:R-:W-:Y:S01]  /*ada0*/  ISETP.NE.AND.EX P1, PT, RZ, UR13, PT, P1 ;  /* 0x0000000dff007c0c */ /* 0x000fe2000bf25310 */
[----:B------:R-:W-:Y:S01]  /*adb0*/  IMAD.WIDE.U32 R4, R7, UR8, R16 ;  /* 0x0000000807047c25 */ /* 0x000fe2000f8e0010 */
[----:B------:R-:W-:-:S03]  /*adc0*/  ULDC UR8, c[0x0][0x150] ;  /* 0x0000540000087ab9 */ /* 0x000fc60000000800 */
[----:B------:R-:W-:Y:S02]  /*add0*/  IMAD R7, R7, UR9, R6 ;  /* 0x0000000907077c24 */ /* 0x000fe4000f8e0206 */
[----:B------:R-:W-:Y:S01]  /*ade0*/  FMUL R6, R9, UR8 ;  /* 0x0000000809067c20 */ /* 0x000fe20008400000 */
[----:B------:R-:W-:Y:S01]  /*adf0*/  ULDC UR8, c[0x0][0x618] ;  /* 0x0001860000087ab9 */ /* 0x000fe20000000800 */
[----:B------:R-:W-:Y:S01]  /*ae00*/  ULDC UR9, c[0x0][0x154] ;  /* 0x0000550000097ab9 */ /* 0x000fe20000000800 */
[----:B------:R-:W-:-:S03]  /*ae10*/  IMAD.IADD R5, R5, 0x1, R7 ;  /* 0x0000000105057824 */ /* 0x000fc600078e0207 */
[----:B------:R-:W3:Y:S02]  /*ae20*/  F2I.U32.TRUNC.NTZ R6, R6 ;  /* 0x0000000600067305 */ /* 0x000ee4000020f000 */
[----:B------:R-:W-:Y:S02]  /*ae30*/  SHF.R.U64 R9, R4, UR8, R5 ;  /* 0x0000000804097c19 */ /* 0x000fe40008001205 */
[----:B-1----:R-:W-:-:S05]  /*ae40*/  I2FP.F32.U32 R4, R12 ;  /* 0x0000000c00047245 */ /* 0x002fca0000201000 */
[----:B------:R-:W-:Y:S01]  /*ae50*/  FMUL R22, R4, UR9 ;  /* 0x0000000904167c20 */ /* 0x000fe20008400000 */
[----:B------:R-:W-:Y:S01]  /*ae60*/  SHF.R.U32.HI R4, RZ, UR8, R5 ;  /* 0x00000008ff047c19 */ /* 0x000fe20008011605 */
[----:B------:R-:W-:-:S03]  /*ae70*/  ULDC UR8, c[0x0][0x658] ;  /* 0x0001960000087ab9 */ /* 0x000fc60000000800 */
[--C-:B------:R-:W-:Y:S01]  /*ae80*/  SHF.R.U64 R20, R9, UR10, R4.reuse ;  /* 0x0000000a09147c19 */ /* 0x100fe20008001204 */
[----:B------:R-:W1:Y:S01]  /*ae90*/  F2I.U32.TRUNC.NTZ R22, R22 ;  /* 0x0000001600167305 */ /* 0x000e62000020f000 */
[----:B------:R-:W-:Y:S01]  /*aea0*/  SHF.R.U32.HI R5, RZ, UR10, R4 ;  /* 0x0000000aff057c19 */ /* 0x000fe20008011604 */
[----:B---3--:R-:W-:-:S03]  /*aeb0*/  IMAD.MOV R6, RZ, RZ, -R6 ;  /* 0x000000ffff067224 */ /* 0x008fc600078e0a06 */
[--C-:B------:R-:W-:Y:S01]  /*aec0*/  SHF.R.U64 R15, R20, UR8, R5.reuse ;  /* 0x00000008140f7c19 */ /* 0x100fe20008001205 */
[----:B--2---:R-:W-:Y:S01]  /*aed0*/  IMAD R14, R25, R6, R14 ;  /* 0x00000006190e7224 */ /* 0x004fe200078e020e */
[----:B------:R-:W-:-:S03]  /*aee0*/  SHF.R.U32.HI R23, RZ, UR8, R5 ;  /* 0x00000008ff177c19 */ /* 0x000fc60008011605 */
[----:B------:R-:W-:Y:S02]  /*aef0*/  IMAD.MOV.U32 R4, RZ, RZ, R15 ;  /* 0x000000ffff047224 */ /* 0x000fe400078e000f */
[----:B------:R-:W-:Y:S01]  /*af00*/  IMAD.MOV.U32 R5, RZ, RZ, R23 ;  /* 0x000000ffff057224 */ /* 0x000fe200078e0017 */
[----:B-1----:R-:W-:Y:S06]  /*af10*/  @!P1 BRA `(.L_x_209) ;  /* 0x0000000000289947 */ /* 0x002fec0003800000 */
[----:B------:R-:W-:Y:S02]  /*af20*/  ULDC UR8, c[0x0][0x64c] ;  /* 0x0001930000087ab9 */ /* 0x000fe40000000800 */
[----:B------:R-:W-:-:S05]  /*af30*/  IADD3 R5, P1, R15, UR8, RZ ;  /* 0x000000080f057c10 */ /* 0x000fca000ff3e0ff */
[----:B------:R-:W-:-:S04]  /*af40*/  IMAD.X R23, RZ, RZ, R23, P1 ;  /* 0x000000ffff177224 */ /* 0x000fc800008e0617 */
[----:B------:R-:W-:-:S04]  /*af50*/  IMAD.WIDE.U32 R6, R23, UR12, RZ ;  /* 0x0000000c17067c25 */ /* 0x000fc8000f8e00ff */
[----:B------:R-:W-:-:S04]  /*af60*/  IMAD.WIDE.U32 R6, P1, R5, UR13, R6 ;  /* 0x0000000d05067c25 */ /* 0x000fc8000f820006 */
[----:B------:R-:W-:-:S04]  /*af70*/  IMAD.WIDE.U32 R4, R5, UR12, RZ ;  /* 0x0000000c05047c25 */ /* 0x000fc8000f8e00ff */
[----:B------:R-:W-:Y:S01]  /*af80*/  IMAD.MOV.U32 R4, RZ, RZ, R7 ;  /* 0x000000ffff047224 */ /* 0x000fe200078e0007 */
[----:B------:R-:W-:Y:S01]  /*af90*/  IADD3 RZ, P3, R5, R6, RZ ;  /* 0x0000000605ff7210 */ /* 0x000fe20007f7e0ff */
[----:B------:R-:W-:-:S04]  /*afa0*/  IMAD.X R5, RZ, RZ, RZ, P1 ;  /* 0x000000ffff057224 */ /* 0x000fc800008e06ff */
[----:B------:R-:W-:-:S08]  /*afb0*/  IMAD.WIDE.U32.X R4, R23, UR13, R4, P3 ;  /* 0x0000000d17047c25 */ /* 0x000fd000098e0404 */
.L_x_209:
[----:B------:R-:W-:Y:S01]  /*afc0*/  ISETP.NE.AND P1, PT, R2, 0x1, PT ;  /* 0x000000010200780c */ /* 0x000fe20003f25270 */
[----:B------:R-:W-:Y:S01]  /*afd0*/  ULDC UR8, c[0x0][0x648] ;  /* 0x0001920000087ab9 */ /* 0x000fe20000000800 */
[----:B------:R-:W-:Y:S01]  /*afe0*/  LOP3.LUT R20, R20, UR6, RZ, 0xc0, !PT ;  /* 0x0000000614147c12 */ /* 0x000fe2000f8ec0ff */
[----:B------:R-:W-:Y:S01]  /*aff0*/  IMAD.MOV R22, RZ, RZ, -R22 ;  /* 0x000000ffff167224 */ /* 0x000fe200078e0a16 */
[----:B------:R-:W-:Y:S01]  /*b000*/  SHF.R.U64 R5, R4, UR8, R5 ;  /* 0x0000000804057c19 */ /* 0x000fe20008001205 */
[----:B------:R-:W-:Y:S01]  /*b010*/  ULDC UR8, c[0x0][0x638] ;  /* 0x00018e0000087ab9 */ /* 0x000fe20000000800 */
[----:B------:R-:W-:Y:S01]  /*b020*/  LOP3.LUT R6, R9, UR4, RZ, 0xc0, !PT ;  /* 0x0000000409067c12 */ /* 0x000fe2000f8ec0ff */
[----:B------:R-:W-:Y:S02]  /*b030*/  ULDC UR9, c[0x0][0x610] ;  /* 0x0001840000097ab9 */ /* 0x000fe40000000800 */
[----:B------:R-:W-:Y:S02]  /*b040*/  IMAD.MOV R4, RZ, RZ, -R5 ;  /* 0x000000ffff047224 */ /* 0x000fe400078e0a05 */
[----:B------:R-:W-:-:S02]  /*b050*/  IMAD R5, R5, UR5, R20 ;  /* 0x0000000505057c24 */ /* 0x000fc4000f8e0214 */
[----:B0-----:R-:W-:Y:S02]  /*b060*/  @P1 IMAD R14, R21, R22, R12 ;  /* 0x00000016150e1224 */ /* 0x001fe400078e020c */
[----:B------:R-:W-:Y:S01]  /*b070*/  IMAD R15, R4, UR8, R15 ;  /* 0x00000008040f7c24 */ /* 0x000fe2000f8e020f */
[----:B------:R-:W-:Y:S01]  /*b080*/  ULDC UR8, c[0x0][0x600] ;  /* 0x0001800000087ab9 */ /* 0x000fe20000000800 */
[----:B------:R-:W-:Y:S02]  /*b090*/  IMAD R14, R5, UR9, R14 ;  /* 0x00000009050e7c24 */ /* 0x000fe4000f8e020e */
[----:B------:R-:W-:Y:S02]  /*b0a0*/  IMAD R15, R15, UR8, R6 ;  /* 0x000000080f0f7c24 */ /* 0x000fe4000f8e0206 */
[----:B------:R-:W-:-:S03]  /*b0b0*/  IMAD.MOV.U32 R4, RZ, RZ, 0x1 ;  /* 0x00000001ff047424 */ /* 0x000fc600078e00ff */
[----:B------:R-:W-:Y:S02]  /*b0c0*/  SEL R9, R15, R14, !P1 ;  /* 0x0000000e0f097207 */ /* 0x000fe40004800000 */
[----:B------:R-:W-:-:S07]  /*b0d0*/  SEL R7, R14, R15, !P1 ;  /* 0x0000000f0e077207 */ /* 0x000fce0004800000 */
.L_x_207:
[----:B------:R-:W-:Y:S05]  /*b0e0*/  BSYNC B1 ;  /* 0x0000000000017941 */ /* 0x000fea0003800000 */
.L_x_206:
[----:B------:R-:W-:-:S13]  /*b0f0*/  LOP3.LUT P1, RZ, R4, 0xff, RZ, 0xc0, !PT ;  /* 0x000000ff04ff7812 */ /* 0x000fda000782c0ff */
[----:B------:R-:W-:Y:S05]  /*b100*/  @P1 BRA `(.L_x_210) ;  /* 0xfffffff400181947 */ /* 0x000fea000383ffff */
[----:B------:R-:W-:Y:S05]  /*b110*/  BSYNC B0 ;  /* 0x0000000000007941 */ /* 0x000fea0003800000 */
.L_x_198:
[----:B------:R-:W-:-:S03]  /*b120*/  UMOV UR8, 0xffffffff ;  /* 0xffffffff00087882 */ /* 0x000fc60000000000 */
[----:B------:R-:W-:Y:S05]  /*b130*/  BRA.DIV UR8, `(.L_x_211) ;  /* 0x0000000208cc7947 */ /* 0x000fea000b800000 */
[----:B------:R-:W-:-:S13]  /*b140*/  ELECT P6, URZ, PT ;  /* 0x00000000003f782f */ /* 0x000fda00038c0000 */
.L_x_223:
[----:B------:R-:W-:Y:S04]  /*b150*/  BSSY B0, `(.L_x_212) ;  /* 0x0000019000007945 */ /* 0x000fe80003800000 */
[----:B------:R-:W-:Y:S05]  /*b160*/  @!P6 BRA `(.L_x_213) ;  /* 0x00000000005ce947 */ /* 0x000fea0003800000 */
[----:B------:R-:W-:-:S04]  /*b170*/  LOP3.LUT R19, R19, 0x2, RZ, 0xfc, !PT ;  /* 0x0000000213137812 */ /* 0x000fc800078efcff */
[----:B------:R-:W-:-:S13]  /*b180*/  ISETP.NE.AND P0, PT, R19, 0x3, PT ;  /* 0x000000031300780c */ /* 0x000fda0003f05270 */
[----:B------:R-:W-:Y:S05]  /*b190*/  @!P0 BRA `(.L_x_214) ;  /* 0x0000000000048947 */ /* 0x000fea0003800000 */
[----:B------:R-:W-:Y:S01]  /*b1a0*/  BPT.TRAP 0x1 ;  /* 0x000000040000795c */ /* 0x000fe20000300000 */
.L_x_214:
[----:B------:R-:W0:Y:S01]  /*b1b0*/  S2R R5, SR_CgaCtaId ;  /* 0x0000000000057919 */ /* 0x000e220000008800 */
[----:B------:R-:W-:Y:S02]  /*b1c0*/  MOV R2, 0x400 ;  /* 0x0000040000027802 */ /* 0x000fe40000000f00 */
[----:B------:R-:W-:Y:S02]  /*b1d0*/  SHF.L.U32 R4, R3, 0x1f, RZ ;  /* 0x0000001f03047819 */ /* 0x000fe400000006ff */
[----:B0-----:R-:W-:-:S05]  /*b1e0*/  LEA R5, R5, R2, 0x18 ;  /* 0x0000000205057211 */ /* 0x001fca00078ec0ff */
[----:B------:R-:W-:-:S04]  /*b1f0*/  VIADD R5, R5, 0x10 ;  /* 0x0000001005057836 */ /* 0x000fc80000000000 */
[C---:B------:R-:W-:Y:S02]  /*b200*/  IMAD R7, R0.reuse, 0x8, R5 ;  /* 0x0000000800077824 */ /* 0x040fe400078e0205 */
[----:B------:R-:W-:Y:S02]  /*b210*/  VIADD R0, R0, 0x1 ;  /* 0x0000000100007836 */ /* 0x000fe40000000000 */
[----:B------:R-:W0:Y:S03]  /*b220*/  SYNCS.PHASECHK.TRANS64.TRYWAIT P0, [R7+URZ], R4 ;  /* 0x00000004070075a7 */ /* 0x000e26000800017f */
[----:B------:R-:W-:-:S04]  /*b230*/  ISETP.NE.AND P1, PT, R0, 0x2, PT ;  /* 0x000000020000780c */ /* 0x000fc80003f25270 */
[----:B------:R-:W-:Y:S02]  /*b240*/  SEL R2, RZ, 0x1, P1 ;  /* 0x00000001ff027807 */ /* 0x000fe40000800000 */
[----:B------:R-:W-:Y:S02]  /*b250*/  SEL R0, R0, RZ, P1 ;  /* 0x000000ff00007207 */ /* 0x000fe40000800000 */
[----:B------:R-:W-:Y:S01]  /*b260*/  LOP3.LUT R2, R3, R2, RZ, 0x3c, !PT ;  /* 0x0000000203027212 */ /* 0x000fe200078e3cff */
[----:B0-----:R-:W-:Y:S06]  /*b270*/  @!P0 BRA `(.L_x_215) ;  /* 0x00000000009c8947 */ /* 0x001fec0003800000 */
.L_x_224:
[----:B------:R-:W-:Y:S01]  /*b280*/  IMAD R5, R0, 0x8, R5 ;  /* 0x0000000800057824 */ /* 0x000fe200078e0205 */
[----:B------:R-:W-:-:S07]  /*b290*/  SHF.L.U32 R0, R2, 0x1f, RZ ;  /* 0x0000001f02007819 */ /* 0x000fce00000006ff */
.L_x_216:
[----:B-1----:R1:W2:Y:S02]  /*b2a0*/  SYNCS.PHASECHK.TRANS64.TRYWAIT P0, [R5+URZ], R0 ;  /* 0x00000000050075a7 */ /* 0x0022a4000800017f */
[----:B--2---:R-:W-:Y:S05]  /*b2b0*/  @!P0 NANOSLEEP.SYNCS 0x989680 ;  /* 0x009896800000895d */ /* 0x004fea0003900000 */
[----:B------:R-:W2:Y:S02]  /*b2c0*/  @!P0 SYNCS.PHASECHK.TRANS64 P0, [R5+URZ], R0 ;  /* 0x00000000050085a7 */ /* 0x000ea4000800007f */
[----:B--2---:R-:W-:Y:S05]  /*b2d0*/  @!P0 BRA `(.L_x_216) ;  /* 0xfffffffc00f08947 */ /* 0x004fea000383ffff */
.L_x_213:
[----:B------:R-:W-:Y:S05]  /*b2e0*/  BSYNC B0 ;  /* 0x0000000000007941 */ /* 0x000fea0003800000 */
.L_x_212:
[----:B------:R-:W-:Y:S05]  /*b2f0*/  EXIT ;  /* 0x000000000000794d */ /* 0x000fea0003800000 */
.L_x_17:
[----:B----4-:R4:W0:Y:S02]  /*b300*/  SYNCS.PHASECHK.TRANS64.TRYWAIT P1, [R3+URZ], R0 ;  /* 0x00000000030075a7 */ /* 0x010824000802017f */
[----:B0-----:R-:W-:Y:S05]  /*b310*/  @!P1 NANOSLEEP.SYNCS 0x989680 ;  /* 0x009896800000995d */ /* 0x001fea0003900000 */
[----:B------:R-:W0:Y:S02]  /*b320*/  @!P1 SYNCS.PHASECHK.TRANS64 P1, [R3+URZ], R0 ;  /* 0x00000000030095a7 */ /* 0x000e24000802007f */
[----:B0-----:R-:W-:Y:S05]  /*b330*/  @!P1 BRA `(.L_x_17) ;  /* 0xfffffffc00f09947 */ /* 0x001fea000383ffff */
[----:B------:R-:W-:Y:S05]  /*b340*/  BRA `(.L_x_16) ;  /* 0xffffff5c00b87947 */ /* 0x000fea000383ffff */
.L_x_22:
[----:B-1----:R1:W3:Y:S02]  /*b350*/  SYNCS.PHASECHK.TRANS64.TRYWAIT P1, [R5+URZ], R4 ;  /* 0x00000004050075a7 */ /* 0x0022e4000802017f */
[----:B---3--:R-:W-:Y:S05]  /*b360*/  @!P1 NANOSLEEP.SYNCS 0x989680 ;  /* 0x009896800000995d */ /* 0x008fea0003900000 */
[----:B------:R-:W3:Y:S02]  /*b370*/  @!P1 SYNCS.PHASECHK.TRANS64 P1, [R5+URZ], R4 ;  /* 0x00000004050095a7 */ /* 0x000ee4000802007f */
[----:B---3--:R-:W-:Y:S05]  /*b380*/  @!P1 BRA `(.L_x_22) ;  /* 0xfffffffc00f09947 */ /* 0x008fea000383ffff */
[----:B------:R-:W-:Y:S05]  /*b390*/  BRA `(.L_x_21) ;  /* 0xffffff7c00d07947 */ /* 0x000fea000383ffff */
.L_x_199:
[----:B------:R-:W-:Y:S01]  /*b3a0*/  BSSY B1, `(.L_x_217) ;  /* 0x0000006000017945 */ /* 0x000fe20003800000 */
[----:B------:R-:W-:-:S07]  /*b3b0*/  IMAD.MOV.U32 R15, RZ, RZ, -0x1 ;  /* 0xffffffffff0f7424 */ /* 0x000fce00078e00ff */
[----:B------:R-:W-:Y:S05]  /*b3c0*/  WARPSYNC.COLLECTIVE R15, `(.L_x_218) ;  /* 0x000000000f0c7348 */ /* 0x000fea0003c00000 */
[----:B------:R-:W-:Y:S02]  /*b3d0*/  ELECT P6, UR62, PT ;  /* 0x00000000003e782f */ /* 0x000fe400038c0000 */
[----:B------:R-:W-:Y:S01]  /*b3e0*/  MOV R14, UR62 ;  /* 0x0000003e000e7c02 */ /* 0x000fe20008000f00 */
[----:B------:R-:W-:Y:S10]  /*b3f0*/  ENDCOLLECTIVE ;  /* 0x000000000000791b */ /* 0x000ff40003800000 */
.L_x_218:
[----:B------:R-:W-:Y:S05]  /*b400*/  BSYNC B1 ;  /* 0x0000000000017941 */ /* 0x000fea0003800000 */
.L_x_217:
[----:B------:R-:W-:Y:S05]  /*b410*/  BRA `(.L_x_219) ;  /* 0xfffffff000607947 */ /* 0x000fea000383ffff */
.L_x_202:
[----:B0-----:R0:W1:Y:S02]  /*b420*/  SYNCS.PHASECHK.TRANS64.TRYWAIT P1, [R12+URZ+0x10], R7 ;  /* 0x000010070c0075a7 */ /* 0x001064000802017f */
[----:B-1----:R-:W-:Y:S05]  /*b430*/  @!P1 NANOSLEEP.SYNCS 0x989680 ;  /* 0x009896800000995d */ /* 0x002fea0003900000 */
[----:B------:R-:W1:Y:S02]  /*b440*/  @!P1 SYNCS.PHASECHK.TRANS64 P1, [R12+URZ+0x10], R7 ;  /* 0x000010070c0095a7 */ /* 0x000e64000802007f */
[----:B-1----:R-:W-:Y:S05]  /*b450*/  @!P1 BRA `(.L_x_202) ;  /* 0xfffffffc00f09947 */ /* 0x002fea000383ffff */
[----:B------:R-:W-:Y:S05]  /*b460*/  BRA `(.L_x_220) ;  /* 0xfffffff000947947 */ /* 0x000fea000383ffff */
.L_x_211:
[----:B------:R-:W-:Y:S01]  /*b470*/  BSSY B0, `(.L_x_221) ;  /* 0x0000006000007945 */ /* 0x000fe20003800000 */
[----:B------:R-:W-:-:S07]  /*b480*/  IMAD.MOV.U32 R15, RZ, RZ, -0x1 ;  /* 0xffffffffff0f7424 */ /* 0x000fce00078e00ff */
[----:B------:R-:W-:Y:S05]  /*b490*/  WARPSYNC.COLLECTIVE R15, `(.L_x_222) ;  /* 0x000000000f0c7348 */ /* 0x000fea0003c00000 */
[----:B------:R-:W-:Y:S02]  /*b4a0*/  ELECT P6, UR62, PT ;  /* 0x00000000003e782f */ /* 0x000fe400038c0000 */
[----:B------:R-:W-:Y:S01]  /*b4b0*/  MOV R14, UR62 ;  /* 0x0000003e000e7c02 */ /* 0x000fe20008000f00 */
[----:B------:R-:W-:Y:S10]  /*b4c0*/  ENDCOLLECTIVE ;  /* 0x000000000000791b */ /* 0x000ff40003800000 */
.L_x_222:
[----:B------:R-:W-:Y:S05]  /*b4d0*/  BSYNC B0 ;  /* 0x0000000000007941 */ /* 0x000fea0003800000 */
.L_x_221:
[----:B------:R-:W-:Y:S05]  /*b4e0*/  BRA `(.L_x_223) ;  /* 0xfffffffc00187947 */ /* 0x000fea000383ffff */
.L_x_215:
[----:B0-----:R0:W1:Y:S02]  /*b4f0*/  SYNCS.PHASECHK.TRANS64.TRYWAIT P0, [R7+URZ], R4 ;  /* 0x00000004070075a7 */ /* 0x001064000800017f */
[----:B-1----:R-:W-:Y:S05]  /*b500*/  @!P0 NANOSLEEP.SYNCS 0x989680 ;  /* 0x009896800000895d */ /* 0x002fea0003900000 */
[----:B------:R-:W1:Y:S02]  /*b510*/  @!P0 SYNCS.PHASECHK.TRANS64 P0, [R7+URZ], R4 ;  /* 0x00000004070085a7 */ /* 0x000e64000800007f */
[----:B-1----:R-:W-:Y:S05]  /*b520*/  @!P0 BRA `(.L_x_215) ;  /* 0xfffffffc00f08947 */ /* 0x002fea000383ffff */
[----:B------:R-:W-:Y:S05]  /*b530*/  BRA `(.L_x_224) ;  /* 0xfffffffc00507947 */ /* 0x000fea000383ffff */
.L_x_225:
[----:B------:R-:W-:-:S00]  /*b540*/  BRA `(.L_x_225) ;  /* 0xfffffffc00fc7947 */ /* 0x000fc0000383ffff */
[----:B------:R-:W-:-:S00]  /*b550*/  NOP ;  /* 0x0000000000007918 */ /* 0x000fc00000000000 */
        /* <DEDUP_REMOVED lines=10> */
.L_x_226:


//--------------------- .nv.global.init           --------------------------
	.section	.nv.global.init,"aw",@progbits
.nv.global.init:
	.type		$str$22,@object
	.size		$str$22,($str$23 - $str$22)
$str$22:
        /*0000*/ 	.byte	0x6b, 0x5f, 0x74, 0x69, 0x6c, 0x65, 0x5f, 0x63, 0x6f, 0x75, 0x6e, 0x74, 0x20, 0x3e, 0x3d, 0x20
        /*0010*/ 	.byte	0x31, 0x00
	.type		$str$23,@object
	.size		$str$23,(__unnamed_1 - $str$23)
$str$23:
        /*0012*/ 	.byte	0x2f, 0x74, 0x6d, 0x70, 0x2f, 0x63, 0x75, 0x74, 0x6c, 0x61, 0x73, 0x73, 0x5f, 0x73, 0x77, 0x65
        /*0022*/ 	.byte	0x65, 0x70, 0x5f, 0x73, 0x72, 0x63, 0x2f, 0x69, 0x6e, 0x63, 0x6c, 0x75, 0x64, 0x65, 0x2f, 0x63
        /*0032*/ 	.byte	0x75, 0x74, 0x6c, 0x61, 0x73, 0x73, 0x2f, 0x67, 0x65, 0x6d, 0x6d, 0x2f, 0x63, 0x6f, 0x6c, 0x6c
        /*0042*/ 	.byte	0x65, 0x63, 0x74, 0x69, 0x76, 0x65, 0x2f, 0x73, 0x6d, 0x39, 0x30, 0x5f, 0x6d, 0x6d, 0x61, 0x5f
        /*0052*/ 	.byte	0x74, 0x6d, 0x61, 0x5f, 0x67, 0x6d, 0x6d, 0x61, 0x5f, 0x73, 0x73, 0x5f, 0x77, 0x61, 0x72, 0x70
        /*0062*/ 	.byte	0x73, 0x70, 0x65, 0x63, 0x69, 0x61, 0x6c, 0x69, 0x7a, 0x65, 0x64, 0x2e, 0x68, 0x70, 0x70, 0x00
	.type		__unnamed_1,@object
	.size		__unnamed_1,(.L_0 - __unnamed_1)
__unnamed_1:
        /*0072*/ 	.byte	0x76, 0x6f, 0x69, 0x64, 0x20, 0x63, 0x75, 0x74, 0x6c, 0x61, 0x73, 0x73, 0x3a, 0x3a, 0x67, 0x65
        /* <DEDUP_REMOVED lines=172> */
        /*0b42*/ 	.byte	0x5d, 0x00
.L_0:


//--------------------- .nv.shared._ZN7cutlass13device_kernelINS_4gemm6kernel13GemmUniversalIN4cute5tupleIJiiiiEEENS1_10collective13CollectiveMmaINS1_34MainloopSm90TmaGmmaWarpSpecializedILi2ENS5_IJNS4_1CILi1EEESB_SB_EEENS1_35KernelTmaWarpSpecializedCooperativeEEENS5_IJNSA_ILi256EEENSA_ILi80EEESF_EEEaNS5_IJlSB_lEEEaSI_NS4_8TiledMMAINS4_8MMA_AtomIJNS4_4SM904GMMA26MMA_64x16x32_S32S8S8_SS_TNEEEENS4_6LayoutINS5_IJNSA_ILi2EEESB_SB_EEENS5_IJSB_NSA_ILi0EEESS_EEEEENS5_IJNS4_10UnderscoreESV_SV_EEEEENS4_13SM90_TMA_LOADENS4_14ComposedLayoutINS4_7SwizzleILi3ELi4ELi3EEENS4_18smem_ptr_flag_bitsILi8EEENSP_INS5_IJNSA_ILi8EEENSA_ILi128EEEEEENS5_IJS15_SB_EEEEEEEvNS4_8identityESY_S19_vS1A_EENS_8epilogue10collective6detail29Sm90TmaWarpSpecializedAdapterINS1D_15DefaultEpilogueIaSI_SI_NS1C_6thread17LinearCombinationIaLi1EiiLNS1H_9ScaleType4KindE0ELNS_15FloatRoundStyleE2EaEENS1_15EpilogueDefaultEEEEEvvEEEEvNT_6ParamsE --------------------------
	.section	.nv.shared._ZN7cutlass13device_kernelINS_4gemm6kernel13GemmUniversalIN4cute5tupleIJiiiiEEENS1_10collective13CollectiveMmaINS1_34MainloopSm90TmaGmmaWarpSpecializedILi2ENS5_IJNS4_1CILi1EEESB_SB_EEENS1_35KernelTmaWarpSpecializedCooperativeEEENS5_IJNSA_ILi256EEENSA_ILi80EEESF_EEEaNS5_IJlSB_lEEEaSI_NS4_8TiledMMAINS4_8MMA_AtomIJNS4_4SM904GMMA26MMA_64x16x32_S32S8S8_SS_TNEEEENS4_6LayoutINS5_IJNSA_ILi2EEESB_SB_EEENS5_IJSB_NSA_ILi0EEESS_EEEEENS5_IJNS4_10UnderscoreESV_SV_EEEEENS4_13SM90_TMA_LOADENS4_14ComposedLayoutINS4_7SwizzleILi3ELi4ELi3EEENS4_18smem_ptr_flag_bitsILi8EEENSP_INS5_IJNSA_ILi8EEENSA_ILi128EEEEEENS5_IJS15_SB_EEEEEEEvNS4_8identityESY_S19_vS1A_EENS_8epilogue10collective6detail29Sm90TmaWarpSpecializedAdapterINS1D_15DefaultEpilogueIaSI_SI_NS1C_6thread17LinearCombinationIaLi1EiiLNS1H_9ScaleType4KindE0ELNS_15FloatRoundStyleE2EaEENS1_15EpilogueDefaultEEEEEvvEEEEvNT_6ParamsE,"aw",@nobits
	.sectionflags	@""
	.align	16
	.zero		1024


//--------------------- .nv.shared.reserved.0     --------------------------
	.section	.nv.shared.reserved.0,"aw",@nobits
	.weak		__nv_reservedSMEM_offset_0_alias
	.size		__nv_reservedSMEM_offset_0_alias, 0, 0
	.other		__nv_reservedSMEM_offset_0_alias,@"STO_CUDA_RESERVED_SHARED STV_DEFAULT"
__nv_reservedSMEM_offset_0_alias:
	.zero		0


//--------------------- .nv.global                --------------------------
	.section	.nv.global,"aw",@nobits
.nv.global:
	.type		_ZN40_INTERNAL_3b208a4d_4_k_cu_cd2619ca_139124cute1_E,@object
	.size		_ZN40_INTERNAL_3b208a4d_4_k_cu_cd2619ca_139124cute1_E,(_ZN40_INTERNAL_3b208a4d_4_k_cu_cd2619ca_139124cuda3std3__45__cpo6cbeginE - _ZN40_INTERNAL_3b208a4d_4_k_cu_cd2619ca_139124cute1_E)
_ZN40_INTERNAL_3b208a4d_4_k_cu_cd2619ca_139124cute1_E:
	.zero		1
	.type		_ZN40_INTERNAL_3b208a4d_4_k_cu_cd2619ca_139124cuda3std3__45__cpo6cbeginE,@object
	.size		_ZN40_INTERNAL_3b208a4d_4_k_cu_cd2619ca_139124cuda3std3__45__cpo6cbeginE,(_ZN40_INTERNAL_3b208a4d_4_k_cu_cd2619ca_139124cuda3std3__48in_placeE - _ZN40_INTERNAL_3b208a4d_4_k_cu_cd2619ca_139124cuda3std3__45__cpo6cbeginE)
_ZN40_INTERNAL_3b208a4d_4_k_cu_cd2619ca_139124cuda3std3__45__cpo6cbeginE:
	.zero		1
	.type		_ZN40_INTERNAL_3b208a4d_4_k_cu_cd2619ca_139124cuda3std3__48in_placeE,@object
	.size		_ZN40_INTERNAL_3b208a4d_4_k_cu_cd2619ca_139124cuda3std3__48in_placeE,(_ZN40_INTERNAL_3b208a4d_4_k_cu_cd2619ca_139124cuda3std6ranges3__45__cpo9iter_moveE - _ZN40_INTERNAL_3b208a4d_4_k_cu_cd2619ca_139124cuda3std3__48in_placeE)
_ZN40_INTERNAL_3b208a4d_4_k_cu_cd2619ca_139124cuda3std3__48in_placeE:
	.zero		1
	.type		_ZN40_INTERNAL_3b208a4d_4_k_cu_cd2619ca_139124cuda3std6ranges3__45__cpo9iter_moveE,@object
	.size		_ZN40_INTERNAL_3b208a4d_4_k_cu_cd2619ca_139124cuda3std6ranges3__45__cpo9iter_moveE,(_ZN40_INTERNAL_3b208a4d_4_k_cu_cd2619ca_139124cuda3std3__45__cpo5beginE - _ZN40_INTERNAL_3b208a4d_4_k_cu_cd2619ca_139124cuda3std6ranges3__45__cpo9iter_moveE)
_ZN40_INTERNAL_3b208a4d_4_k_cu_cd2619ca_139124cuda3std6ranges3__45__cpo9iter_moveE:
	.zero		1
	.type		_ZN40_INTERNAL_3b208a4d_4_k_cu_cd2619ca_139124cuda3std3__45__cpo5beginE,@object
	.size		_ZN40_INTERNAL_3b208a4d_4_k_cu_cd2619ca_139124cuda3std3__45__cpo5beginE,(_ZN40_INTERNAL_3b208a4d_4_k_cu_cd2619ca_139124cuda3std3__442_GLOBAL__N__3b208a4d_4_k_cu_cd2619ca_139126ignoreE - _ZN40_INTERNAL_3b208a4d_4_k_cu_cd2619ca_139124cuda3std3__45__cpo5beginE)
_ZN40_INTERNAL_3b208a4d_4_k_cu_cd2619ca_139124cuda3std3__45__cpo5beginE:
	.zero		1
	.type		_ZN40_INTERNAL_3b208a4d_4_k_cu_cd2619ca_139124cuda3std3__442_GLOBAL__N__3b208a4d_4_k_cu_cd2619ca_139126ignoreE,@object
	.size		_ZN40_INTERNAL_3b208a4d_4_k_cu_cd2619ca_139124cuda3std3__442_GLOBAL__N__3b208a4d_4_k_cu_cd2619ca_139126ignoreE,(_ZN40_INTERNAL_3b208a4d_4_k_cu_cd2619ca_139124cute7productE - _ZN40_INTERNAL_3b208a4d_4_k_cu_cd2619ca_139124cuda3std3__442_GLOBAL__N__3b208a4d_4_k_cu_cd2619ca_139126ignoreE)
_ZN40_INTERNAL_3b208a4d_4_k_cu_cd2619ca_139124cuda3std3__442_GLOBAL__N__3b208a4d_4_k_cu_cd2619ca_139126ignoreE:
	.zero		1
	.type		_ZN40_INTERNAL_3b208a4d_4_k_cu_cd2619ca_139124cute7productE,@object
	.size		_ZN40_INTERNAL_3b208a4d_4_k_cu_cd2619ca_139124cute7productE,(_ZN40_INTERNAL_3b208a4d_4_k_cu_cd2619ca_139124cuda3std3__45__cpo3endE - _ZN40_INTERNAL_3b208a4d_4_k_cu_cd2619ca_139124cute7productE)
_ZN40_INTERNAL_3b208a4d_4_k_cu_cd2619ca_139124cute7productE:
	.zero		1
	.type		_ZN40_INTERNAL_3b208a4d_4_k_cu_cd2619ca_139124cuda3std3__45__cpo3endE,@object
	.size		_ZN40_INTERNAL_3b208a4d_4_k_cu_cd2619ca_139124cuda3std3__45__cpo3endE,(_ZN40_INTERNAL_3b208a4d_4_k_cu_cd2619ca_139124cuda3std3__419piecewise_constructE - _ZN40_INTERNAL_3b208a4d_4_k_cu_cd2619ca_139124cuda3std3__45__cpo3endE)
_ZN40_INTERNAL_3b208a4d_4_k_cu_cd2619ca_139124cuda3std3__45__cpo3endE:
	.zero		1
	.type		_ZN40_INTERNAL_3b208a4d_4_k_cu_cd2619ca_139124cuda3std3__419piecewise_constructE,@object
	.size		_ZN40_INTERNAL_3b208a4d_4_k_cu_cd2619ca_139124cuda3std3__419piecewise_constructE,(_ZN40_INTERNAL_3b208a4d_4_k_cu_cd2619ca_139124cuda3std3__45__cpo4cendE - _ZN40_INTERNAL_3b208a4d_4_k_cu_cd2619ca_139124cuda3std3__419piecewise_constructE)
_ZN40_INTERNAL_3b208a4d_4_k_cu_cd2619ca_139124cuda3std3__419piecewise_constructE:
	.zero		1
	.type		_ZN40_INTERNAL_3b208a4d_4_k_cu_cd2619ca_139124cuda3std3__45__cpo4cendE,@object
	.size		_ZN40_INTERNAL_3b208a4d_4_k_cu_cd2619ca_139124cuda3std3__45__cpo4cendE,(_ZN40_INTERNAL_3b208a4d_4_k_cu_cd2619ca_139124cuda3std6ranges3__45__cpo4swapE - _ZN40_INTERNAL_3b208a4d_4_k_cu_cd2619ca_139124cuda3std3__45__cpo4cendE)
_ZN40_INTERNAL_3b208a4d_4_k_cu_cd2619ca_139124cuda3std3__45__cpo4cendE:
	.zero		1
	.type		_ZN40_INTERNAL_3b208a4d_4_k_cu_cd2619ca_139124cuda3std6ranges3__45__cpo4swapE,@object
	.size		_ZN40_INTERNAL_3b208a4d_4_k_cu_cd2619ca_139124cuda3std6ranges3__45__cpo4swapE,(.L_8 - _ZN40_INTERNAL_3b208a4d_4_k_cu_cd2619ca_139124cuda3std6ranges3__45__cpo4swapE)
_ZN40_INTERNAL_3b208a4d_4_k_cu_cd2619ca_139124cuda3std6ranges3__45__cpo4swapE:
	.zero		1
.L_8:


//--------------------- .nv.constant0._ZN7cutlass13device_kernelINS_4gemm6kernel13GemmUniversalIN4cute5tupleIJiiiiEEENS1_10collective13CollectiveMmaINS1_34MainloopSm90TmaGmmaWarpSpecializedILi2ENS5_IJNS4_1CILi1EEESB_SB_EEENS1_35KernelTmaWarpSpecializedCooperativeEEENS5_IJNSA_ILi256EEENSA_ILi80EEESF_EEEaNS5_IJlSB_lEEEaSI_NS4_8TiledMMAINS4_8MMA_AtomIJNS4_4SM904GMMA26MMA_64x16x32_S32S8S8_SS_TNEEEENS4_6LayoutINS5_IJNSA_ILi2EEESB_SB_EEENS5_IJSB_NSA_ILi0EEESS_EEEEENS5_IJNS4_10UnderscoreESV_SV_EEEEENS4_13SM90_TMA_LOADENS4_14ComposedLayoutINS4_7SwizzleILi3ELi4ELi3EEENS4_18smem_ptr_flag_bitsILi8EEENSP_INS5_IJNSA_ILi8EEENSA_ILi128EEEEEENS5_IJS15_SB_EEEEEEEvNS4_8identityESY_S19_vS1A_EENS_8epilogue10collective6detail29Sm90TmaWarpSpecializedAdapterINS1D_15DefaultEpilogueIaSI_SI_NS1C_6thread17LinearCombinationIaLi1EiiLNS1H_9ScaleType4KindE0ELNS_15FloatRoundStyleE2EaEENS1_15EpilogueDefaultEEEEEvvEEEEvNT_6ParamsE --------------------------
	.section	.nv.constant0._ZN7cutlass13device_kernelINS_4gemm6kernel13GemmUniversalIN4cute5tupleIJiiiiEEENS1_10collective13CollectiveMmaINS1_34MainloopSm90TmaGmmaWarpSpecializedILi2ENS5_IJNS4_1CILi1EEESB_SB_EEENS1_35KernelTmaWarpSpecializedCooperativeEEENS5_IJNSA_ILi256EEENSA_ILi80EEESF_EEEaNS5_IJlSB_lEEEaSI_NS4_8TiledMMAINS4_8MMA_AtomIJNS4_4SM904GMMA26MMA_64x16x32_S32S8S8_SS_TNEEEENS4_6LayoutINS5_IJNSA_ILi2EEESB_SB_EEENS5_IJSB_NSA_ILi0EEESS_EEEEENS5_IJNS4_10UnderscoreESV_SV_EEEEENS4_13SM90_TMA_LOADENS4_14ComposedLayoutINS4_7SwizzleILi3ELi4ELi3EEENS4_18smem_ptr_flag_bitsILi8EEENSP_INS5_IJNSA_ILi8EEENSA_ILi128EEEEEENS5_IJS15_SB_EEEEEEEvNS4_8identityESY_S19_vS1A_EENS_8epilogue10collective6detail29Sm90TmaWarpSpecializedAdapterINS1D_15DefaultEpilogueIaSI_SI_NS1C_6thread17LinearCombinationIaLi1EiiLNS1H_9ScaleType4KindE0ELNS_15FloatRoundStyleE2EaEENS1_15EpilogueDefaultEEEEEvvEEEEvNT_6ParamsE,"a",@progbits
	.sectionflags	@""
	.align	4
.nv.constant0._ZN7cutlass13device_kernelINS_4gemm6kernel13GemmUniversalIN4cute5tupleIJiiiiEEENS1_10collective13CollectiveMmaINS1_34MainloopSm90TmaGmmaWarpSpecializedILi2ENS5_IJNS4_1CILi1EEESB_SB_EEENS1_35KernelTmaWarpSpecializedCooperativeEEENS5_IJNSA_ILi256EEENSA_ILi80EEESF_EEEaNS5_IJlSB_lEEEaSI_NS4_8TiledMMAINS4_8MMA_AtomIJNS4_4SM904GMMA26MMA_64x16x32_S32S8S8_SS_TNEEEENS4_6LayoutINS5_IJNSA_ILi2EEESB_SB_EEENS5_IJSB_NSA_ILi0EEESS_EEEEENS5_IJNS4_10UnderscoreESV_SV_EEEEENS4_13SM90_TMA_LOADENS4_14ComposedLayoutINS4_7SwizzleILi3ELi4ELi3EEENS4_18smem_ptr_flag_bitsILi8EEENSP_INS5_IJNSA_ILi8EEENSA_ILi128EEEEEENS5_IJS15_SB_EEEEEEEvNS4_8identityESY_S19_vS1A_EENS_8epilogue10collective6detail29Sm90TmaWarpSpecializedAdapterINS1D_15DefaultEpilogueIaSI_SI_NS1C_6thread17LinearCombinationIaLi1EiiLNS1H_9ScaleType4KindE0ELNS_15FloatRoundStyleE2EaEENS1_15EpilogueDefaultEEEEEvvEEEEvNT_6ParamsE:
	.zero		1664


//--------------------- SYMBOLS --------------------------

	.type		.nv.reservedSmem.offset0,@object
	.size		.nv.reservedSmem.offset0,0x4
	.type		__assertfail,@function
